def attn_fwd(
    Q,
    K,
    V,
    Out,
    Lse,
    sm_scale,
    stride_qz,
    stride_qh,
    stride_qm,
    stride_qk,
    stride_kz,
    stride_kh,
    stride_kn,
    stride_kk,
    stride_vz,
    stride_vh,
    stride_vn,
    stride_vk,
    stride_oz,
    stride_oh,
    stride_om,
    stride_ok,
    seqlen_q,
    seqlen_k,
    BLOCK_M: tl.constexpr,
    BLOCK_N: tl.constexpr,
    HEAD_DIM: tl.constexpr,
    CAUSAL: tl.constexpr,
):
    start_m = tl.program_id(0)
    off_hz = tl.program_id(1)
    q_off = off_hz * stride_qh
    k_off = off_hz * stride_kh
    v_off = off_hz * stride_vh
    offs_m = start_m * BLOCK_M + tl.arange(0, BLOCK_M)
    offs_d = tl.arange(0, HEAD_DIM)
    offs_n = tl.arange(0, BLOCK_N)
    q_ptrs = Q + q_off + offs_m[:, None] * stride_qm + offs_d[None, :] * stride_qk
    k_ptrs = K + k_off + offs_d[:, None] * stride_kk + offs_n[None, :] * stride_kn
    v_ptrs = V + v_off + offs_n[:, None] * stride_vn + offs_d[None, :] * stride_vk
    m_i = tl.full([BLOCK_M], float("-inf"), dtype=tl.float32)
    l_i = tl.zeros([BLOCK_M], dtype=tl.float32) + 1.0
    acc = tl.zeros([BLOCK_M, HEAD_DIM], dtype=tl.float32)
    q = tl.load(q_ptrs)
    acc, l_i, m_i = _attn_fwd_inner(
        acc,
        l_i,
        m_i,
        q,
        k_ptrs,
        v_ptrs,
        sm_scale,
        stride_kn,
        stride_vn,
        start_m,
        seqlen_k,
        BLOCK_M,
        BLOCK_N,
        HEAD_DIM,
        CAUSAL,
    )
    acc = acc / l_i[:, None]
    lse = m_i + tl.math.log2(l_i) / 1.4426950408889634
    o_ptrs = (
        Out
        + off_hz * stride_oh
        + offs_m[:, None] * stride_om
        + offs_d[None, :] * stride_ok
    )
    tl.store(o_ptrs, acc.to(Out.dtype.element_ty))
    tl.store(Lse + off_hz * seqlen_q + offs_m, lse)

# config = {"BLOCK_M": 64, "BLOCK_N": 128, "HEAD_DIM": 32, "arch": "sm_80", "causal": false, "dtype": "bf16", "num_stages": 2, "num_warps": 8}
# arch = sm_80


// ===== COMPILED SASS (sm_80) =====

	.target	sm_80

	.elftype	@"ET_EXEC"


//--------------------- .note.nv.tkinfo           --------------------------
	.section	.note.nv.tkinfo,"",@"SHT_NOTE"
	.sectionflags	@"SHF_NOTE_NV_TKINFO"
	.tkinfo
        /*0018*/ 	.word	0x00000002
        /*0030*/ 	.string	""
        /*0030*/ 	.string	"ptxas"
        /*0030*/ 	.string	"Cuda compilation tools, release 13.0, V13.0.88"
        /*0030*/ 	.string	"Build cuda_13.0.r13.0/compiler.36424714_0"
        /*0030*/ 	.string	"-v  -suppress-debug-info  -lineinfo  -arch sm_80 "



//--------------------- .note.nv.cuinfo           --------------------------
	.section	.note.nv.cuinfo,"",@"SHT_NOTE"
	.sectionflags	@"SHF_NOTE_NV_CUINFO"
        /*0018*/ 	.short	0x0002
        /*001a*/ 	.short	0x0050
        /*001c*/ 	.short	0x0082
	.zero		2


//--------------------- .nv.info                  --------------------------
	.section	.nv.info,"",@"SHT_CUDA_INFO"
	.align	4


	//----- nvinfo : EIATTR_REGCOUNT
	.align		4
        /*0000*/ 	.byte	0x04, 0x2f
        /*0002*/ 	.short	(.L_2 - .L_1)
	.align		4
.L_1:
        /*0004*/ 	.word	index@(attn_fwd)
        /*0008*/ 	.word	0x000000de


	//----- nvinfo : EIATTR_FRAME_SIZE
	.align		4
.L_2:
        /*000c*/ 	.byte	0x04, 0x11
        /*000e*/ 	.short	(.L_4 - .L_3)
	.align		4
.L_3:
        /*0010*/ 	.word	index@(attn_fwd)
        /*0014*/ 	.word	0x00000000


	//----- nvinfo : EIATTR_MIN_STACK_SIZE
	.align		4
.L_4:
        /*0018*/ 	.byte	0x04, 0x12
        /*001a*/ 	.short	(.L_6 - .L_5)
	.align		4
.L_5:
        /*001c*/ 	.word	index@(attn_fwd)
        /*0020*/ 	.word	0x00000000
.L_6:


//--------------------- .nv.info.attn_fwd         --------------------------
	.section	.nv.info.attn_fwd,"",@"SHT_CUDA_INFO"
	.sectionflags	@""
	.align	4


	//----- nvinfo : EIATTR_CUDA_API_VERSION
	.align		4
        /*0000*/ 	.byte	0x04, 0x37
        /*0002*/ 	.short	(.L_8 - .L_7)
.L_7:
        /*0004*/ 	.word	0x00000082


	//----- nvinfo : EIATTR_SW2861232_WAR
	.align		4
.L_8:
        /*0008*/ 	.byte	0x01, 0x35
	.zero		2


	//----- nvinfo : EIATTR_PARAM_CBANK
	.align		4
        /*000c*/ 	.byte	0x04, 0x0a
        /*000e*/ 	.short	(.L_10 - .L_9)
	.align		4
.L_9:
        /*0010*/ 	.word	index@(.nv.constant0.attn_fwd)
        /*0014*/ 	.short	0x0160
        /*0016*/ 	.short	0x0088


	//----- nvinfo : EIATTR_CBANK_PARAM_SIZE
	.align		4
.L_10:
        /*0018*/ 	.byte	0x03, 0x19
        /*001a*/ 	.short	0x0088


	//----- nvinfo : EIATTR_KPARAM_INFO
	.align		4
        /*001c*/ 	.byte	0x04, 0x17
        /*001e*/ 	.short	(.L_12 - .L_11)
.L_11:
        /*0020*/ 	.word	0x00000000
        /*0024*/ 	.short	0x0019
        /*0026*/ 	.short	0x0080
        /*0028*/ 	.byte	0x00, 0xf4, 0x21, 0x00


	//----- nvinfo : EIATTR_KPARAM_INFO
	.align		4
.L_12:
        /*002c*/ 	.byte	0x04, 0x17
        /*002e*/ 	.short	(.L_14 - .L_13)
.L_13:
        /*0030*/ 	.word	0x00000000
        /*0034*/ 	.short	0x0018
        /*0036*/ 	.short	0x0078
        /*0038*/ 	.byte	0x00, 0xf4, 0x21, 0x00


	//----- nvinfo : EIATTR_KPARAM_INFO
	.align		4
.L_14:
        /*003c*/ 	.byte	0x04, 0x17
        /*003e*/ 	.short	(.L_16 - .L_15)
.L_15:
        /*0040*/ 	.word	0x00000000
        /*0044*/ 	.short	0x0017
        /*0046*/ 	.short	0x0070
        /*0048*/ 	.byte	0x00, 0xf0, 0x11, 0x00


	//----- nvinfo : EIATTR_KPARAM_INFO
	.align		4
.L_16:
        /*004c*/ 	.byte	0x04, 0x17
        /*004e*/ 	.short	(.L_18 - .L_17)
.L_17:
        /*0050*/ 	.word	0x00000000
        /*0054*/ 	.short	0x0016
        /*0056*/ 	.short	0x006c
        /*0058*/ 	.byte	0x00, 0xf0, 0x11, 0x00


	//----- nvinfo : EIATTR_KPARAM_INFO
	.align		4
.L_18:
        /*005c*/ 	.byte	0x04, 0x17
        /*005e*/ 	.short	(.L_20 - .L_19)
.L_19:
        /*0060*/ 	.word	0x00000000
        /*0064*/ 	.short	0x0015
        /*0066*/ 	.short	0x0068
        /*0068*/ 	.byte	0x00, 0xf0, 0x11, 0x00


	//----- nvinfo : EIATTR_KPARAM_INFO
	.align		4
.L_20:
        /*006c*/ 	.byte	0x04, 0x17
        /*006e*/ 	.short	(.L_22 - .L_21)
.L_21:
        /*0070*/ 	.word	0x00000000
        /*0074*/ 	.short	0x0014
        /*0076*/ 	.short	0x0064
        /*0078*/ 	.byte	0x00, 0xf0, 0x11, 0x00


	//----- nvinfo : EIATTR_KPARAM_INFO
	.align		4
.L_22:
        /*007c*/ 	.byte	0x04, 0x17
        /*007e*/ 	.short	(.L_24 - .L_23)
.L_23:
        /*0080*/ 	.word	0x00000000
        /*0084*/ 	.short	0x0013
        /*0086*/ 	.short	0x0060
        /*0088*/ 	.byte	0x00, 0xf0, 0x11, 0x00


	//----- nvinfo : EIATTR_KPARAM_INFO
	.align		4
.L_24:
        /*008c*/ 	.byte	0x04, 0x17
        /*008e*/ 	.short	(.L_26 - .L_25)
.L_25:
        /*0090*/ 	.word	0x00000000
        /*0094*/ 	.short	0x0012
        /*0096*/ 	.short	0x005c
        /*0098*/ 	.byte	0x00, 0xf0, 0x11, 0x00


	//----- nvinfo : EIATTR_KPARAM_INFO
	.align		4
.L_26:
        /*009c*/ 	.byte	0x04, 0x17
        /*009e*/ 	.short	(.L_28 - .L_27)
.L_27:
        /*00a0*/ 	.word	0x00000000
        /*00a4*/ 	.short	0x0011
        /*00a6*/ 	.short	0x0058
        /*00a8*/ 	.byte	0x00, 0xf0, 0x11, 0x00


	//----- nvinfo : EIATTR_KPARAM_INFO
	.align		4
.L_28:
        /*00ac*/ 	.byte	0x04, 0x17
        /*00ae*/ 	.short	(.L_30 - .L_29)
.L_29:
        /*00b0*/ 	.word	0x00000000
        /*00b4*/ 	.short	0x0010
        /*00b6*/ 	.short	0x0054
        /*00b8*/ 	.byte	0x00, 0xf0, 0x11, 0x00


	//----- nvinfo : EIATTR_KPARAM_INFO
	.align		4
.L_30:
        /*00bc*/ 	.byte	0x04, 0x17
        /*00be*/ 	.short	(.L_32 - .L_31)
.L_31:
        /*00c0*/ 	.word	0x00000000
        /*00c4*/ 	.short	0x000f
        /*00c6*/ 	.short	0x0050
        /*00c8*/ 	.byte	0x00, 0xf0, 0x11, 0x00


	//----- nvinfo : EIATTR_KPARAM_INFO
	.align		4
.L_32:
        /*00cc*/ 	.byte	0x04, 0x17
        /*00ce*/ 	.short	(.L_34 - .L_33)
.L_33:
        /*00d0*/ 	.word	0x00000000
        /*00d4*/ 	.short	0x000e
        /*00d6*/ 	.short	0x004c
        /*00d8*/ 	.byte	0x00, 0xf0, 0x11, 0x00


	//----- nvinfo : EIATTR_KPARAM_INFO
	.align		4
.L_34:
        /*00dc*/ 	.byte	0x04, 0x17
        /*00de*/ 	.short	(.L_36 - .L_35)
.L_35:
        /*00e0*/ 	.word	0x00000000
        /*00e4*/ 	.short	0x000d
        /*00e6*/ 	.short	0x0048
        /*00e8*/ 	.byte	0x00, 0xf0, 0x11, 0x00


	//----- nvinfo : EIATTR_KPARAM_INFO
	.align		4
.L_36:
        /*00ec*/ 	.byte	0x04, 0x17
        /*00ee*/ 	.short	(.L_38 - .L_37)
.L_37:
        /*00f0*/ 	.word	0x00000000
        /*00f4*/ 	.short	0x000c
        /*00f6*/ 	.short	0x0044
        /*00f8*/ 	.byte	0x00, 0xf0, 0x11, 0x00


	//----- nvinfo : EIATTR_KPARAM_INFO
	.align		4
.L_38:
        /*00fc*/ 	.byte	0x04, 0x17
        /*00fe*/ 	.short	(.L_40 - .L_39)
.L_39:
        /*0100*/ 	.word	0x00000000
        /*0104*/ 	.short	0x000b
        /*0106*/ 	.short	0x0040
        /*0108*/ 	.byte	0x00, 0xf0, 0x11, 0x00


	//----- nvinfo : EIATTR_KPARAM_INFO
	.align		4
.L_40:
        /*010c*/ 	.byte	0x04, 0x17
        /*010e*/ 	.short	(.L_42 - .L_41)
.L_41:
        /*0110*/ 	.word	0x00000000
        /*0114*/ 	.short	0x000a
        /*0116*/ 	.short	0x003c
        /*0118*/ 	.byte	0x00, 0xf0, 0x11, 0x00


	//----- nvinfo : EIATTR_KPARAM_INFO
	.align		4
.L_42:
        /*011c*/ 	.byte	0x04, 0x17
        /*011e*/ 	.short	(.L_44 - .L_43)
.L_43:
        /*0120*/ 	.word	0x00000000
        /*0124*/ 	.short	0x0009
        /*0126*/ 	.short	0x0038
        /*0128*/ 	.byte	0x00, 0xf0, 0x11, 0x00


	//----- nvinfo : EIATTR_KPARAM_INFO
	.align		4
.L_44:
        /*012c*/ 	.byte	0x04, 0x17
        /*012e*/ 	.short	(.L_46 - .L_45)
.L_45:
        /*0130*/ 	.word	0x00000000
        /*0134*/ 	.short	0x0008
        /*0136*/ 	.short	0x0034
        /*0138*/ 	.byte	0x00, 0xf0, 0x11, 0x00


	//----- nvinfo : EIATTR_KPARAM_INFO
	.align		4
.L_46:
        /*013c*/ 	.byte	0x04, 0x17
        /*013e*/ 	.short	(.L_48 - .L_47)
.L_47:
        /*0140*/ 	.word	0x00000000
        /*0144*/ 	.short	0x0007
        /*0146*/ 	.short	0x0030
        /*0148*/ 	.byte	0x00, 0xf0, 0x11, 0x00


	//----- nvinfo : EIATTR_KPARAM_INFO
	.align		4
.L_48:
        /*014c*/ 	.byte	0x04, 0x17
        /*014e*/ 	.short	(.L_50 - .L_49)
.L_49:
        /*0150*/ 	.word	0x00000000
        /*0154*/ 	.short	0x0006
        /*0156*/ 	.short	0x002c
        /*0158*/ 	.byte	0x00, 0xf0, 0x11, 0x00


	//----- nvinfo : EIATTR_KPARAM_INFO
	.align		4
.L_50:
        /*015c*/ 	.byte	0x04, 0x17
        /*015e*/ 	.short	(.L_52 - .L_51)
.L_51:
        /*0160*/ 	.word	0x00000000
        /*0164*/ 	.short	0x0005
        /*0166*/ 	.short	0x0028
        /*0168*/ 	.byte	0x00, 0xf0, 0x11, 0x00


	//----- nvinfo : EIATTR_KPARAM_INFO
	.align		4
.L_52:
        /*016c*/ 	.byte	0x04, 0x17
        /*016e*/ 	.short	(.L_54 - .L_53)
.L_53:
        /*0170*/ 	.word	0x00000000
        /*0174*/ 	.short	0x0004
        /*0176*/ 	.short	0x0020
        /*0178*/ 	.byte	0x00, 0xf4, 0x21, 0x00


	//----- nvinfo : EIATTR_KPARAM_INFO
	.align		4
.L_54:
        /*017c*/ 	.byte	0x04, 0x17
        /*017e*/ 	.short	(.L_56 - .L_55)
.L_55:
        /*0180*/ 	.word	0x00000000
        /*0184*/ 	.short	0x0003
        /*0186*/ 	.short	0x0018
        /*0188*/ 	.byte	0x00, 0xf4, 0x21, 0x00


	//----- nvinfo : EIATTR_KPARAM_INFO
	.align		4
.L_56:
        /*018c*/ 	.byte	0x04, 0x17
        /*018e*/ 	.short	(.L_58 - .L_57)
.L_57:
        /*0190*/ 	.word	0x00000000
        /*0194*/ 	.short	0x0002
        /*0196*/ 	.short	0x0010
        /*0198*/ 	.byte	0x00, 0xf4, 0x21, 0x00


	//----- nvinfo : EIATTR_KPARAM_INFO
	.align		4
.L_58:
        /*019c*/ 	.byte	0x04, 0x17
        /*019e*/ 	.short	(.L_60 - .L_59)
.L_59:
        /*01a0*/ 	.word	0x00000000
        /*01a4*/ 	.short	0x0001
        /*01a6*/ 	.short	0x0008
        /*01a8*/ 	.byte	0x00, 0xf4, 0x21, 0x00


	//----- nvinfo : EIATTR_KPARAM_INFO
	.align		4
.L_60:
        /*01ac*/ 	.byte	0x04, 0x17
        /*01ae*/ 	.short	(.L_62 - .L_61)
.L_61:
        /*01b0*/ 	.word	0x00000000
        /*01b4*/ 	.short	0x0000
        /*01b6*/ 	.short	0x0000
        /*01b8*/ 	.byte	0x00, 0xf4, 0x21, 0x00


	//----- nvinfo : EIATTR_MAXREG_COUNT
	.align		4
.L_62:
        /*01bc*/ 	.byte	0x03, 0x1b
        /*01be*/ 	.short	0x00ff


	//----- nvinfo : EIATTR_NUM_BARRIERS
	.align		4
        /*01c0*/ 	.byte	0x02, 0x4c
        /*01c2*/ 	.byte	0x01
	.zero		1


	//----- nvinfo : EIATTR_MERCURY_ISA_VERSION
	.align		4
        /*01c4*/ 	.byte	0x03, 0x5f
        /*01c6*/ 	.short	0x0000


	//----- nvinfo : EIATTR_COOP_GROUP_MASK_REGIDS
	.align		4
        /*01c8*/ 	.byte	0x04, 0x29
        /*01ca*/ 	.short	(.L_64 - .L_63)


	//   ....[0]....
.L_63:
        /*01cc*/ 	.word	0xffffffff


	//   ....[1]....
        /*01d0*/ 	.word	0xffffffff


	//   ....[2]....
        /*01d4*/ 	.word	0xffffffff


	//   ....[3]....
        /*01d8*/ 	.word	0xffffffff


	//   ....[4]....
        /*01dc*/ 	.word	0xffffffff


	//   ....[5]....
        /*01e0*/ 	.word	0xffffffff


	//   ....[6]....
        /*01e4*/ 	.word	0xffffffff


	//   ....[7]....
        /*01e8*/ 	.word	0xffffffff


	//----- nvinfo : EIATTR_COOP_GROUP_INSTR_OFFSETS
	.align		4
.L_64:
        /*01ec*/ 	.byte	0x04, 0x28
        /*01ee*/ 	.short	(.L_66 - .L_65)


	//   ....[0]....
.L_65:
        /*01f0*/ 	.word	0x00001b40


	//   ....[1]....
        /*01f4*/ 	.word	0x00001b80


	//   ....[2]....
        /*01f8*/ 	.word	0x00001f70


	//   ....[3]....
        /*01fc*/ 	.word	0x00002000


	//   ....[4]....
        /*0200*/ 	.word	0x00003600


	//   ....[5]....
        /*0204*/ 	.word	0x00003610


	//   ....[6]....
        /*0208*/ 	.word	0x000036a0


	//   ....[7]....
        /*020c*/ 	.word	0x000036f0


	//----- nvinfo : EIATTR_EXIT_INSTR_OFFSETS
	.align		4
.L_66:
        /*0210*/ 	.byte	0x04, 0x1c
        /*0212*/ 	.short	(.L_68 - .L_67)


	//   ....[0]....
.L_67:
        /*0214*/ 	.word	0x00004540


	//   ....[1]....
        /*0218*/ 	.word	0x000045e0


	//----- nvinfo : EIATTR_REQNTID
	.align		4
.L_68:
        /*021c*/ 	.byte	0x04, 0x10
        /*021e*/ 	.short	(.L_70 - .L_69)
.L_69:
        /*0220*/ 	.word	0x00000100
        /*0224*/ 	.word	0x00000001
        /*0228*/ 	.word	0x00000001
.L_70:


//--------------------- .nv.callgraph             --------------------------
	.section	.nv.callgraph,"",@"SHT_CUDA_CALLGRAPH"
	.align	4
	.sectionentsize	8
	.align		4
        /*0000*/ 	.word	0x00000000
	.align		4
        /*0004*/ 	.word	0xffffffff
	.align		4
        /*0008*/ 	.word	0x00000000
	.align		4
        /*000c*/ 	.word	0xfffffffe
	.align		4
        /*0010*/ 	.word	0x00000000
	.align		4
        /*0014*/ 	.word	0xfffffffd
	.align		4
        /*0018*/ 	.word	0x00000000
	.align		4
        /*001c*/ 	.word	0xfffffffc


//--------------------- .nv.rel.action            --------------------------
	.section	.nv.rel.action,"",@"SHT_CUDA_RELOCINFO"
	.align	8
	.sectionentsize	8
        /*0000*/ 	.byte	0x73, 0x00, 0x00, 0x00, 0x00, 0x00, 0x00, 0x00, 0x00, 0x00, 0x00, 0x11, 0x25, 0x00, 0x05, 0x36


//--------------------- .nv.constant4             --------------------------
	.section	.nv.constant4,"a",@progbits
	.align	8
	.align		8
.nv.constant4:
        /*0000*/ 	.dword	_$_str


//--------------------- .nv.constant0.attn_fwd    --------------------------
	.section	.nv.constant0.attn_fwd,"a",@progbits
	.sectionflags	@""
	.align	4
.nv.constant0.attn_fwd:
	.zero		488


//--------------------- .text.attn_fwd            --------------------------
	.section	.text.attn_fwd,"ax",@progbits
	.sectioninfo	@"SHI_REGISTERS=222"
	.align	128
        .global         attn_fwd
        .type           attn_fwd,@function
        .size           attn_fwd,(.L_x_4 - attn_fwd)
        .other          attn_fwd,@"STO_CUDA_ENTRY STV_DEFAULT"
attn_fwd:
.text.attn_fwd:
[----:B------:R-:W-:Y:S02]  /*0000*/  MOV R1, c[0x0][0x28] ;  /* 0x00000a0000017a02 */ /* 0x000fe40000000f00 */
[----:B------:R-:W0:Y:S01]  /*0010*/  S2R R0, SR_TID.X ;  /* 0x0000000000007919 */ /* 0x000e220000002100 */
[----:B------:R-:W-:Y:S01]  /*0020*/  MOV R16, c[0x0][0x198] ;  /* 0x0000660000107a02 */ /* 0x000fe20000000f00 */
[----:B------:R-:W-:Y:S02]  /*0030*/  ULDC.64 UR4, c[0x0][0x118] ;  /* 0x0000460000047ab9 */ /* 0x000fe40000000a00 */
[----:B------:R-:W1:Y:S04]  /*0040*/  S2R R4, SR_CTAID.X ;  /* 0x0000000000047919 */ /* 0x000e680000002500 */
[----:B------:R-:W2:Y:S01]  /*0050*/  S2R R2, SR_CTAID.Y ;  /* 0x0000000000027919 */ /* 0x000ea20000002600 */
[----:B0-----:R-:W-:Y:S02]  /*0060*/  LOP3.LUT R3, R0, 0x3f, RZ, 0xc0, !PT ;  /* 0x0000003f00037812 */ /* 0x001fe400078ec0ff */
[----:B------:R-:W-:-:S02]  /*0070*/  SHF.R.U32.HI R5, RZ, 0x6, R0 ;  /* 0x00000006ff057819 */ /* 0x000fc40000011600 */
[----:B-1----:R-:W-:Y:S02]  /*0080*/  LEA R3, R4, R3, 0x6 ;  /* 0x0000000304037211 */ /* 0x002fe400078e30ff */
[----:B------:R-:W-:Y:S01]  /*0090*/  SGXT.U32 R4, R5, 0x2 ;  /* 0x000000020504781a */ /* 0x000fe20000000000 */
[----:B--2---:R-:W-:Y:S02]  /*00a0*/  IMAD R5, R2, c[0x0][0x190], RZ ;  /* 0x0000640002057a24 */ /* 0x004fe400078e02ff */
[----:B------:R-:W-:Y:S02]  /*00b0*/  IMAD R7, R3, c[0x0][0x194], RZ ;  /* 0x0000650003077a24 */ /* 0x000fe400078e02ff */
[----:B------:R-:W-:Y:S01]  /*00c0*/  IMAD R11, R4, c[0x0][0x198], RZ ;  /* 0x00006600040b7a24 */ /* 0x000fe200078e02ff */
[C---:B------:R-:W-:Y:S01]  /*00d0*/  SHF.L.U32 R6, R5.reuse, 0x1, RZ ;  /* 0x0000000105067819 */ /* 0x040fe200000006ff */
[----:B------:R-:W-:Y:S01]  /*00e0*/  IMAD.HI R5, R5, 0x2, RZ ;  /* 0x0000000205057827 */ /* 0x000fe200078e02ff */
[----:B------:R-:W-:-:S02]  /*00f0*/  SHF.L.U32 R9, R7, 0x1, RZ ;  /* 0x0000000107097819 */ /* 0x000fc400000006ff */
[C---:B------:R-:W-:Y:S01]  /*0100*/  LEA R12, R16.reuse, R11, 0x2 ;  /* 0x0000000b100c7211 */ /* 0x040fe200078e10ff */
[----:B------:R-:W-:Y:S01]  /*0110*/  IMAD.HI R8, R7, 0x2, RZ ;  /* 0x0000000207087827 */ /* 0x000fe200078e02ff */
[----:B------:R-:W-:Y:S02]  /*0120*/  IADD3 R24, P0, P1, R9, c[0x0][0x160], R6 ;  /* 0x0000580009187a10 */ /* 0x000fe4000791e006 */
[----:B------:R-:W-:Y:S02]  /*0130*/  LEA R9, R16, R12, 0x2 ;  /* 0x0000000c10097211 */ /* 0x000fe400078e10ff */
[----:B------:R-:W-:Y:S02]  /*0140*/  IADD3.X R26, R8, c[0x0][0x164], R5, P0, P1 ;  /* 0x00005900081a7a10 */ /* 0x000fe400007e2405 */
[----:B------:R-:W-:Y:S02]  /*0150*/  LEA R6, P0, R11, R24, 0x1 ;  /* 0x000000180b067211 */ /* 0x000fe400078008ff */
[----:B------:R-:W-:-:S02]  /*0160*/  LEA R5, R16, R9, 0x2 ;  /* 0x0000000910057211 */ /* 0x000fc400078e10ff */
[----:B------:R-:W-:Y:S02]  /*0170*/  LEA R10, P1, R9, R24, 0x1 ;  /* 0x00000018090a7211 */ /* 0x000fe400078208ff */
[----:B------:R-:W-:Y:S02]  /*0180*/  LEA.HI.X.SX32 R7, R11, R26, 0x1, P0 ;  /* 0x0000001a0b077211 */ /* 0x000fe400000f0eff */
[----:B------:R-:W-:Y:S02]  /*0190*/  LEA R8, P0, R12, R24, 0x1 ;  /* 0x000000180c087211 */ /* 0x000fe400078008ff */
[----:B------:R-:W-:Y:S01]  /*01a0*/  LEA R15, R16, R5, 0x2 ;  /* 0x00000005100f7211 */ /* 0x000fe200078e10ff */
[----:B------:R0:W2:Y:S01]  /*01b0*/  LDG.E.U16 R20, [R6.64] ;  /* 0x0000000406147981 */ /* 0x0000a2000c1e1500 */
[-C--:B------:R-:W-:Y:S02]  /*01c0*/  LEA.HI.X.SX32 R11, R9, R26.reuse, 0x1, P1 ;  /* 0x0000001a090b7211 */ /* 0x080fe400008f0eff */
[----:B------:R-:W-:-:S02]  /*01d0*/  LEA.HI.X.SX32 R9, R12, R26, 0x1, P0 ;  /* 0x0000001a0c097211 */ /* 0x000fc400000f0eff */
[C---:B------:R-:W-:Y:S01]  /*01e0*/  LEA R12, P0, R5.reuse, R24, 0x1 ;  /* 0x00000018050c7211 */ /* 0x040fe200078008ff */
[----:B------:R1:W3:Y:S01]  /*01f0*/  LDG.E.U16 R22, [R10.64] ;  /* 0x000000040a167981 */ /* 0x0002e2000c1e1500 */
[C---:B------:R-:W-:Y:S02]  /*0200*/  LEA R17, R16.reuse, R15, 0x2 ;  /* 0x0000000f10117211 */ /* 0x040fe400078e10ff */
[----:B------:R-:W-:Y:S01]  /*0210*/  LEA.HI.X.SX32 R13, R5, R26, 0x1, P0 ;  /* 0x0000001a050d7211 */ /* 0x000fe200000f0eff */
[----:B------:R4:W5:Y:S01]  /*0220*/  LDG.E.U16 R8, [R8.64] ;  /* 0x0000000408087981 */ /* 0x000962000c1e1500 */
[----:B------:R-:W-:Y:S02]  /*0230*/  LEA R5, R16, R17, 0x2 ;  /* 0x0000001110057211 */ /* 0x000fe400078e10ff */
[-C--:B------:R-:W-:Y:S01]  /*0240*/  LEA R14, P0, R15, R24.reuse, 0x1 ;  /* 0x000000180f0e7211 */ /* 0x080fe200078008ff */
[----:B------:R1:W5:Y:S01]  /*0250*/  LDG.E.U16 R12, [R12.64] ;  /* 0x000000040c0c7981 */ /* 0x000362000c1e1500 */
[----:B------:R-:W-:-:S02]  /*0260*/  LEA R18, P1, R5, R24, 0x1 ;  /* 0x0000001805127211 */ /* 0x000fc400078208ff */
[----:B0-----:R-:W-:Y:S02]  /*0270*/  LEA R6, R16, R5, 0x2 ;  /* 0x0000000510067211 */ /* 0x001fe400078e10ff */
[-C--:B------:R-:W-:Y:S02]  /*0280*/  LEA.HI.X.SX32 R15, R15, R26.reuse, 0x1, P0 ;  /* 0x0000001a0f0f7211 */ /* 0x080fe400000f0eff */
[----:B------:R-:W-:Y:S02]  /*0290*/  LEA.HI.X.SX32 R19, R5, R26, 0x1, P1 ;  /* 0x0000001a05137211 */ /* 0x000fe400008f0eff */
[CC--:B------:R-:W-:Y:S01]  /*02a0*/  LEA R16, P0, R17.reuse, R24.reuse, 0x1 ;  /* 0x0000001811107211 */ /* 0x0c0fe200078008ff */
[----:B------:R-:W5:Y:S01]  /*02b0*/  LDG.E.U16 R14, [R14.64] ;  /* 0x000000040e0e7981 */ /* 0x000f62000c1e1500 */
[C---:B-1----:R-:W-:Y:S02]  /*02c0*/  LEA R10, P1, R6.reuse, R24, 0x1 ;  /* 0x00000018060a7211 */ /* 0x042fe400078208ff */
[-C--:B------:R-:W-:Y:S01]  /*02d0*/  LEA.HI.X.SX32 R17, R17, R26.reuse, 0x1, P0 ;  /* 0x0000001a11117211 */ /* 0x080fe200000f0eff */
[----:B------:R-:W5:Y:S01]  /*02e0*/  LDG.E.U16 R18, [R18.64] ;  /* 0x0000000412127981 */ /* 0x000f62000c1e1500 */
[----:B------:R-:W-:-:S03]  /*02f0*/  LEA.HI.X.SX32 R11, R6, R26, 0x1, P1 ;  /* 0x0000001a060b7211 */ /* 0x000fc600008f0eff */
[----:B------:R-:W5:Y:S04]  /*0300*/  LDG.E.U16 R16, [R16.64] ;  /* 0x0000000410107981 */ /* 0x000f68000c1e1500 */
[----:B------:R0:W5:Y:S01]  /*0310*/  LDG.E.U16 R10, [R10.64] ;  /* 0x000000040a0a7981 */ /* 0x000162000c1e1500 */
[C---:B------:R-:W-:Y:S02]  /*0320*/  LOP3.LUT R5, R0.reuse, 0xc0, RZ, 0xc0, !PT ;  /* 0x000000c000057812 */ /* 0x040fe400078ec0ff */
[----:B------:R-:W-:Y:S02]  /*0330*/  SHF.L.U32 R6, R0, 0x1, RZ ;  /* 0x0000000100067819 */ /* 0x000fe400000006ff */
[----:B------:R-:W-:Y:S02]  /*0340*/  SHF.R.U32.HI R7, RZ, 0x2, R5 ;  /* 0x00000002ff077819 */ /* 0x000fe40000011605 */
[----:B----4-:R-:W-:-:S02]  /*0350*/  MOV R9, c[0x0][0x1d0] ;  /* 0x0000740000097a02 */ /* 0x010fc40000000f00 */
[----:B------:R-:W-:Y:S02]  /*0360*/  LOP3.LUT R7, R7, 0x1fe, R6, 0x78, !PT ;  /* 0x000001fe07077812 */ /* 0x000fe400078e7806 */
[----:B------:R-:W-:Y:S02]  /*0370*/  ISETP.GE.AND P0, PT, R9, 0x1, PT ;  /* 0x000000010900780c */ /* 0x000fe40003f06270 */
[----:B------:R-:W-:Y:S01]  /*0380*/  LOP3.LUT R9, R7, 0x40, RZ, 0x3c, !PT ;  /* 0x0000004007097812 */ /* 0x000fe200078e3cff */
[----:B------:R-:W-:Y:S01]  /*0390*/  CS2R R132, SRZ ;  /* 0x0000000000847805 */ /* 0x000fe2000001ff00 */
[----:B------:R-:W-:Y:S01]  /*03a0*/  MOV R23, 0xff800000 ;  /* 0xff80000000177802 */ /* 0x000fe20000000f00 */
[----:B------:R-:W-:Y:S01]  /*03b0*/  CS2R R134, SRZ ;  /* 0x0000000000867805 */ /* 0x000fe2000001ff00 */
[----:B0-----:R-:W-:Y:S01]  /*03c0*/  MOV R11, 0x3f800000 ;  /* 0x3f800000000b7802 */ /* 0x001fe20000000f00 */
[----:B------:R-:W-:Y:S01]  /*03d0*/  CS2R R100, SRZ ;  /* 0x0000000000647805 */ /* 0x000fe2000001ff00 */
[----:B------:R-:W-:Y:S01]  /*03e0*/  MOV R24, 0x3f800000 ;  /* 0x3f80000000187802 */ /* 0x000fe20000000f00 */
[----:B------:R-:W-:Y:S01]  /*03f0*/  CS2R R102, SRZ ;  /* 0x0000000000667805 */ /* 0x000fe2000001ff00 */
[----:B------:R-:W-:Y:S01]  /*0400*/  MOV R44, 0xff800000 ;  /* 0xff800000002c7802 */ /* 0x000fe20000000f00 */
[----:B------:R-:W-:Y:S01]  /*0410*/  CS2R R108, SRZ ;  /* 0x00000000006c7805 */ /* 0x000fe2000001ff00 */
[----:B------:R-:W-:Y:S01]  /*0420*/  CS2R R110, SRZ ;  /* 0x00000000006e7805 */ /* 0x000fe2000001ff00 */
[----:B------:R-:W-:Y:S01]  /*0430*/  CS2R R104, SRZ ;  /* 0x0000000000687805 */ /* 0x000fe2000001ff00 */
[----:B------:R-:W-:Y:S01]  /*0440*/  CS2R R106, SRZ ;  /* 0x00000000006a7805 */ /* 0x000fe2000001ff00 */
[C---:B------:R-:W-:Y:S01]  /*0450*/  SHF.L.U32 R13, R0.reuse, 0x6, RZ ;  /* 0x00000006000d7819 */ /* 0x040fe200000006ff */
[----:B--2---:R-:W-:Y:S04]  /*0460*/  STS.U16 [R7+0x2000], R20 ;  /* 0x0020001407007388 */ /* 0x004fe80000000400 */
[----:B---3--:R-:W-:Y:S04]  /*0470*/  STS.U16 [R7+0x2400], R22 ;  /* 0x0024001607007388 */ /* 0x008fe80000000400 */
[----:B-----5:R0:W-:Y:S04]  /*0480*/  STS.U16 [R7+0x2800], R14 ;  /* 0x0028000e07007388 */ /* 0x0201e80000000400 */
[----:B------:R-:W-:Y:S04]  /*0490*/  STS.U16 [R7+0x2c00], R18 ;  /* 0x002c001207007388 */ /* 0x000fe80000000400 */
[----:B------:R-:W-:Y:S04]  /*04a0*/  STS.U16 [R9+0x2200], R8 ;  /* 0x0022000809007388 */ /* 0x000fe80000000400 */
[----:B------:R-:W-:Y:S04]  /*04b0*/  STS.U16 [R9+0x2a00], R16 ;  /* 0x002a001009007388 */ /* 0x000fe80000000400 */
[----:B------:R-:W-:Y:S01]  /*04c0*/  STS.U16 [R9+0x2e00], R10 ;  /* 0x002e000a09007388 */ /* 0x000fe20000000400 */
[----:B0-----:R-:W-:-:S03]  /*04d0*/  SHF.L.U32 R14, R0, 0x3, RZ ;  /* 0x00000003000e7819 */ /* 0x001fc600000006ff */
[----:B------:R0:W-:Y:S02]  /*04e0*/  STS.U16 [R9+0x2600], R12 ;  /* 0x0026000c09007388 */ /* 0x0001e40000000400 */
[----:B0-----:R-:W-:Y:S01]  /*04f0*/  LOP3.LUT R12, R0, 0x80, RZ, 0xc0, !PT ;  /* 0x00000080000c7812 */ /* 0x001fe200078ec0ff */
[----:B------:R-:W-:Y:S05]  /*0500*/  @!P0 BRA `(.L_x_0) ;  /* 0x0000336000008947 */ /* 0x000fea0003800000 */
[----:B------:R-:W-:Y:S01]  /*0510*/  LOP3.LUT R9, R0, 0x1f, RZ, 0xc0, !PT ;  /* 0x0000001f00097812 */ /* 0x000fe200078ec0ff */
[----:B------:R-:W-:Y:S01]  /*0520*/  IMAD R8, R2, c[0x0][0x1a0], RZ ;  /* 0x0000680002087a24 */ /* 0x000fe200078e02ff */
[----:B------:R-:W-:Y:S01]  /*0530*/  LOP3.LUT R26, R0, 0x7, RZ, 0xc0, !PT ;  /* 0x00000007001a7812 */ /* 0x000fe200078ec0ff */
[----:B------:R-:W-:Y:S01]  /*0540*/  CS2R R132, SRZ ;  /* 0x0000000000847805 */ /* 0x000fe2000001ff00 */
[----:B------:R-:W-:Y:S01]  /*0550*/  LOP3.LUT R11, R6, 0x10, RZ, 0xc0, !PT ;  /* 0x00000010060b7812 */ /* 0x000fe200078ec0ff */
[----:B------:R-:W-:Y:S01]  /*0560*/  IMAD R10, R9, c[0x0][0x1a8], RZ ;  /* 0x00006a00090a7a24 */ /* 0x000fe200078e02ff */
[----:B------:R-:W-:Y:S01]  /*0570*/  SHF.L.U32 R9, R8, 0x1, RZ ;  /* 0x0000000108097819 */ /* 0x000fe200000006ff */
[----:B------:R-:W-:Y:S01]  /*0580*/  IMAD R15, R26, 0x90, RZ ;  /* 0x000000901a0f7824 */ /* 0x000fe200078e02ff */
[----:B------:R-:W-:Y:S01]  /*0590*/  LOP3.LUT R18, R11, 0x60, R0, 0xf8, !PT ;  /* 0x000000600b127812 */ /* 0x000fe200078ef800 */
[----:B------:R-:W-:Y:S01]  /*05a0*/  IMAD.HI R8, R8, 0x2, RZ ;  /* 0x0000000208087827 */ /* 0x000fe200078e02ff */
[----:B------:R-:W-:Y:S01]  /*05b0*/  SHF.L.U32 R16, R10, 0x1, RZ ;  /* 0x000000010a107819 */ /* 0x000fe200000006ff */
[----:B------:R-:W-:Y:S01]  /*05c0*/  CS2R R134, SRZ ;  /* 0x0000000000867805 */ /* 0x000fe2000001ff00 */
[----:B------:R-:W-:Y:S01]  /*05d0*/  LOP3.LUT R20, R15, R18, RZ, 0x3c, !PT ;  /* 0x000000120f147212 */ /* 0x000fe200078e3cff */
[----:B------:R-:W-:Y:S01]  /*05e0*/  CS2R R100, SRZ ;  /* 0x0000000000647805 */ /* 0x000fe2000001ff00 */
[----:B------:R-:W-:Y:S01]  /*05f0*/  IADD3 R174, P1, P2, R16, c[0x0][0x168], R9 ;  /* 0x00005a0010ae7a10 */ /* 0x000fe20007a3e009 */
[----:B------:R-:W-:Y:S01]  /*0600*/  IMAD R9, R2, c[0x0][0x1b0], RZ ;  /* 0x00006c0002097a24 */ /* 0x000fe200078e02ff */
[----:B------:R-:W-:Y:S01]  /*0610*/  LOP3.LUT R15, R0, 0x7f, RZ, 0xc0, !PT ;  /* 0x0000007f000f7812 */ /* 0x000fe200078ec0ff */
[----:B------:R-:W-:Y:S01]  /*0620*/  CS2R R102, SRZ ;  /* 0x0000000000667805 */ /* 0x000fe2000001ff00 */
[----:B------:R-:W-:Y:S01]  /*0630*/  ISETP.NE.U32.AND P0, PT, R12, RZ, PT ;  /* 0x000000ff0c00720c */ /* 0x000fe20003f05070 */
[C---:B------:R-:W-:Y:S01]  /*0640*/  IMAD.HI R17, R9.reuse, 0x2, RZ ;  /* 0x0000000209117827 */ /* 0x040fe200078e02ff */
[----:B------:R-:W-:Y:S01]  /*0650*/  SHF.L.U32 R11, R9, 0x1, RZ ;  /* 0x00000001090b7819 */ /* 0x000fe200000006ff */
[----:B------:R-:W-:Y:S01]  /*0660*/  CS2R R108, SRZ ;  /* 0x00000000006c7805 */ /* 0x000fe2000001ff00 */
[----:B------:R-:W-:Y:S01]  /*0670*/  SEL R22, RZ, 0x110, !P0 ;  /* 0x00000110ff167807 */ /* 0x000fe20004000000 */
[----:B------:R-:W-:Y:S01]  /*0680*/  IMAD R16, R15, c[0x0][0x1b4], RZ ;  /* 0x00006d000f107a24 */ /* 0x000fe200078e02ff */
[----:B------:R-:W-:Y:S01]  /*0690*/  MOV R30, c[0x0][0x1a4] ;  /* 0x00006900001e7a02 */ /* 0x000fe20000000f00 */
[----:B------:R-:W-:Y:S01]  /*06a0*/  IMAD.HI R9, R10, 0x2, RZ ;  /* 0x000000020a097827 */ /* 0x000fe200078e02ff */
[----:B------:R-:W-:Y:S01]  /*06b0*/  LOP3.LUT R19, R13, 0x400, RZ, 0xc0, !PT ;  /* 0x000004000d137812 */ /* 0x000fe200078ec0ff */
[----:B------:R-:W-:Y:S01]  /*06c0*/  CS2R R110, SRZ ;  /* 0x00000000006e7805 */ /* 0x000fe2000001ff00 */
[C---:B------:R-:W-:Y:S01]  /*06d0*/  SHF.L.U32 R18, R16.reuse, 0x1, RZ ;  /* 0x0000000110127819 */ /* 0x040fe200000006ff */
[----:B------:R-:W-:Y:S01]  /*06e0*/  IMAD.HI R10, R16, 0x2, RZ ;  /* 0x00000002100a7827 */ /* 0x000fe200078e02ff */
[----:B------:R-:W-:Y:S01]  /*06f0*/  IADD3.X R28, R9, c[0x0][0x16c], R8, P1, P2 ;  /* 0x00005b00091c7a10 */ /* 0x000fe20000fe4408 */
[----:B------:R-:W-:Y:S01]  /*0700*/  CS2R R104, SRZ ;  /* 0x0000000000687805 */ /* 0x000fe2000001ff00 */
[--C-:B------:R-:W-:Y:S01]  /*0710*/  SHF.R.U32.HI R9, RZ, 0x5, R0.reuse ;  /* 0x00000005ff097819 */ /* 0x100fe20000011600 */
[----:B------:R-:W-:Y:S01]  /*0720*/  CS2R R106, SRZ ;  /* 0x00000000006a7805 */ /* 0x000fe2000001ff00 */
[----:B------:R-:W-:-:S02]  /*0730*/  SHF.R.U32.HI R8, RZ, 0x7, R0 ;  /* 0x00000007ff087819 */ /* 0x000fc40000011600 */
[----:B------:R-:W-:Y:S02]  /*0740*/  IADD3 R140, P0, P3, R18, c[0x0][0x170], R11 ;  /* 0x00005c00128c7a10 */ /* 0x000fe40007b1e00b */
[----:B------:R-:W-:Y:S02]  /*0750*/  SGXT.U32 R9, R9, 0x3 ;  /* 0x000000030909781a */ /* 0x000fe40000000000 */
[----:B------:R-:W-:Y:S02]  /*0760*/  SGXT.U32 R8, R8, 0x1 ;  /* 0x000000010808781a */ /* 0x000fe40000000000 */
[----:B------:R-:W-:Y:S01]  /*0770*/  IADD3.X R27, R10, c[0x0][0x174], R17, P0, P3 ;  /* 0x00005d000a1b7a10 */ /* 0x000fe200007e6411 */
[----:B------:R-:W-:Y:S01]  /*0780*/  IMAD R9, R9, c[0x0][0x1a4], RZ ;  /* 0x0000690009097a24 */ /* 0x000fe200078e02ff */
[----:B------:R-:W-:Y:S01]  /*0790*/  LEA.HI R10, R0, 0x18, RZ, 0x1b ;  /* 0x00000018000a7811 */ /* 0x000fe200078fd8ff */
[----:B------:R-:W-:Y:S01]  /*07a0*/  IMAD R21, R8, c[0x0][0x1b8], RZ ;  /* 0x00006e0008157a24 */ /* 0x000fe200078e02ff */
[----:B------:R-:W-:-:S02]  /*07b0*/  LEA.HI R8, R0, 0x78, RZ, 0x1b ;  /* 0x0000007800087811 */ /* 0x000fc400078fd8ff */
[----:B------:R-:W-:Y:S01]  /*07c0*/  IADD3 R16, R19, R20, RZ ;  /* 0x0000001413107210 */ /* 0x000fe20007ffe0ff */
[----:B------:R-:W-:Y:S01]  /*07d0*/  IMAD R18, R10, c[0x0][0x1a4], RZ ;  /* 0x000069000a127a24 */ /* 0x000fe200078e02ff */
[----:B------:R-:W-:Y:S01]  /*07e0*/  LEA R10, R30, R9, 0x3 ;  /* 0x000000091e0a7211 */ /* 0x000fe200078e18ff */
[----:B------:R-:W-:Y:S01]  /*07f0*/  IMAD R20, R8, c[0x0][0x1a4], RZ ;  /* 0x0000690008147a24 */ /* 0x000fe200078e02ff */
[----:B------:R-:W-:Y:S02]  /*0800*/  LEA.HI R11, R0, 0x38, RZ, 0x1b ;  /* 0x00000038000b7811 */ /* 0x000fe400078fd8ff */
[----:B------:R-:W-:Y:S02]  /*0810*/  LEA R8, R30, R10, 0x3 ;  /* 0x0000000a1e087211 */ /* 0x000fe400078e18ff */
[----:B------:R-:W-:Y:S01]  /*0820*/  LEA.HI R17, R0, 0x58, RZ, 0x1b ;  /* 0x0000005800117811 */ /* 0x000fe200078fd8ff */
[----:B------:R-:W-:Y:S01]  /*0830*/  IMAD R19, R11, c[0x0][0x1a4], RZ ;  /* 0x000069000b137a24 */ /* 0x000fe200078e02ff */
[----:B------:R-:W-:-:S02]  /*0840*/  LEA R202, P1, R9, R174, 0x1 ;  /* 0x000000ae09ca7211 */ /* 0x000fc400078208ff */
[----:B------:R-:W-:Y:S01]  /*0850*/  LEA R11, R30, R8, 0x4 ;  /* 0x000000081e0b7211 */ /* 0x000fe200078e20ff */
[----:B------:R-:W-:Y:S01]  /*0860*/  IMAD R17, R17, c[0x0][0x1a4], RZ ;  /* 0x0000690011117a24 */ /* 0x000fe200078e02ff */
[----:B------:R-:W-:Y:S02]  /*0870*/  LEA R200, P2, R10, R174, 0x1 ;  /* 0x000000ae0ac87211 */ /* 0x000fe400078408ff */
[----:B------:R-:W-:Y:S02]  /*0880*/  LEA.HI.X.SX32 R203, R9, R28, 0x1, P1 ;  /* 0x0000001c09cb7211 */ /* 0x000fe400008f0eff */
[----:B------:R-:W-:Y:S02]  /*0890*/  LEA R9, R30, R11, 0x3 ;  /* 0x0000000b1e097211 */ /* 0x000fe400078e18ff */
[----:B------:R-:W-:Y:S02]  /*08a0*/  LEA R180, P5, R17, R174, 0x1 ;  /* 0x000000ae11b47211 */ /* 0x000fe400078a08ff */
[----:B------:R-:W-:-:S02]  /*08b0*/  LEA.HI.X.SX32 R201, R10, R28, 0x1, P2 ;  /* 0x0000001c0ac97211 */ /* 0x000fc400010f0eff */
[----:B------:R-:W-:Y:S02]  /*08c0*/  LEA R10, R30, R9, 0x3 ;  /* 0x000000091e0a7211 */ /* 0x000fe400078e18ff */
[----:B------:R-:W-:Y:S02]  /*08d0*/  LEA.HI.X.SX32 R181, R17, R28, 0x1, P5 ;  /* 0x0000001c11b57211 */ /* 0x000fe400028f0eff */
[----:B------:R-:W-:Y:S02]  /*08e0*/  LEA R198, P1, R8, R174, 0x1 ;  /* 0x000000ae08c67211 */ /* 0x000fe400078208ff */
[----:B------:R-:W-:Y:S02]  /*08f0*/  SHF.L.U32 R15, R15, 0x1, RZ ;  /* 0x000000010f0f7819 */ /* 0x000fe400000006ff */
[----:B------:R-:W-:Y:S02]  /*0900*/  LEA R17, R30, R10, 0x4 ;  /* 0x0000000a1e117211 */ /* 0x000fe400078e20ff */
[----:B------:R-:W-:-:S02]  /*0910*/  MOV R32, c[0x0][0x1b8] ;  /* 0x00006e0000207a02 */ /* 0x000fc40000000f00 */
[----:B------:R-:W-:Y:S02]  /*0920*/  LEA R196, P3, R18, R174, 0x1 ;  /* 0x000000ae12c47211 */ /* 0x000fe400078608ff */
[----:B------:R-:W-:Y:S02]  /*0930*/  LEA.HI.X.SX32 R199, R8, R28, 0x1, P1 ;  /* 0x0000001c08c77211 */ /* 0x000fe400008f0eff */
[----:B------:R-:W-:Y:S02]  /*0940*/  LOP3.LUT R15, R22, R15, RZ, 0x3c, !PT ;  /* 0x0000000f160f7212 */ /* 0x000fe400078e3cff */
[----:B------:R-:W-:Y:S02]  /*0950*/  LEA R8, R30, R17, 0x3 ;  /* 0x000000111e087211 */ /* 0x000fe400078e18ff */
[----:B------:R-:W-:Y:S02]  /*0960*/  LEA R22, R32, R21, 0x1 ;  /* 0x0000001520167211 */ /* 0x000fe400078e08ff */
[----:B------:R-:W-:-:S02]  /*0970*/  LEA R172, P0, R20, R174, 0x1 ;  /* 0x000000ae14ac7211 */ /* 0x000fc400078008ff */
[----:B------:R-:W-:Y:S02]  /*0980*/  LEA.HI.X.SX32 R197, R18, R28, 0x1, P3 ;  /* 0x0000001c12c57211 */ /* 0x000fe400018f0eff */
[-C--:B------:R-:W-:Y:S02]  /*0990*/  LEA R192, P1, R9, R174.reuse, 0x1 ;  /* 0x000000ae09c07211 */ /* 0x080fe400078208ff */
[----:B------:R-:W-:Y:S02]  /*09a0*/  LEA R188, P4, R19, R174, 0x1 ;  /* 0x000000ae13bc7211 */ /* 0x000fe400078808ff */
[----:B------:R-:W-:Y:S02]  /*09b0*/  LEA R18, R30, R8, 0x3 ;  /* 0x000000081e127211 */ /* 0x000fe400078e18ff */
[----:B------:R-:W-:Y:S02]  /*09c0*/  LEA R23, R32, R22, 0x1 ;  /* 0x0000001620177211 */ /* 0x000fe400078e08ff */
[----:B------:R-:W-:-:S02]  /*09d0*/  LEA.HI.X.SX32 R173, R20, R28, 0x1, P0 ;  /* 0x0000001c14ad7211 */ /* 0x000fc400000f0eff */
[----:B------:R-:W-:Y:S02]  /*09e0*/  LEA R194, P0, R11, R174, 0x1 ;  /* 0x000000ae0bc27211 */ /* 0x000fe400078008ff */
[-C--:B------:R-:W-:Y:S02]  /*09f0*/  LEA.HI.X.SX32 R193, R9, R28.reuse, 0x1, P1 ;  /* 0x0000001c09c17211 */ /* 0x080fe400008f0eff */
[----:B------:R-:W-:Y:S02]  /*0a00*/  LEA.HI.X.SX32 R189, R19, R28, 0x1, P4 ;  /* 0x0000001c13bd7211 */ /* 0x000fe400020f0eff */
[----:B------:R-:W-:Y:S02]  /*0a10*/  LEA R9, R30, R18, 0x4 ;  /* 0x000000121e097211 */ /* 0x000fe400078e20ff */
[----:B------:R-:W-:Y:S02]  /*0a20*/  LEA R19, R32, R23, 0x1 ;  /* 0x0000001720137211 */ /* 0x000fe400078e08ff */
[----:B------:R-:W-:-:S02]  /*0a30*/  LEA.HI.X.SX32 R195, R11, R28, 0x1, P0 ;  /* 0x0000001c0bc37211 */ /* 0x000fc400000f0eff */
[-C--:B------:R-:W-:Y:S02]  /*0a40*/  LEA R184, P2, R8, R174.reuse, 0x1 ;  /* 0x000000ae08b87211 */ /* 0x080fe400078408ff */
[----:B------:R-:W-:Y:S02]  /*0a50*/  LEA R11, R30, R9, 0x3 ;  /* 0x000000091e0b7211 */ /* 0x000fe400078e18ff */
[----:B------:R-:W-:Y:S02]  /*0a60*/  LEA R20, R32, R19, 0x1 ;  /* 0x0000001320147211 */ /* 0x000fe400078e08ff */
[-C--:B------:R-:W-:Y:S02]  /*0a70*/  LEA R190, P0, R10, R174.reuse, 0x1 ;  /* 0x000000ae0abe7211 */ /* 0x080fe400078008ff */
[----:B------:R-:W-:Y:S02]  /*0a80*/  LEA R186, P1, R17, R174, 0x1 ;  /* 0x000000ae11ba7211 */ /* 0x000fe400078208ff */
[----:B------:R-:W-:-:S02]  /*0a90*/  LEA.HI.X.SX32 R185, R8, R28, 0x1, P2 ;  /* 0x0000001c08b97211 */ /* 0x000fc400010f0eff */
[----:B------:R-:W-:Y:S02]  /*0aa0*/  LEA R8, R30, R11, 0x3 ;  /* 0x0000000b1e087211 */ /* 0x000fe400078e18ff */
[----:B------:R-:W-:Y:S02]  /*0ab0*/  LEA R24, R32, R20, 0x1 ;  /* 0x0000001420187211 */ /* 0x000fe400078e08ff */
[-C--:B------:R-:W-:Y:S02]  /*0ac0*/  LEA.HI.X.SX32 R191, R10, R28.reuse, 0x1, P0 ;  /* 0x0000001c0abf7211 */ /* 0x080fe400000f0eff */
[----:B------:R-:W-:Y:S02]  /*0ad0*/  LEA.HI.X.SX32 R187, R17, R28, 0x1, P1 ;  /* 0x0000001c11bb7211 */ /* 0x000fe400008f0eff */
[-C--:B------:R-:W-:Y:S02]  /*0ae0*/  LEA R182, P0, R18, R174.reuse, 0x1 ;  /* 0x000000ae12b67211 */ /* 0x080fe400078008ff */
[----:B------:R-:W-:-:S02]  /*0af0*/  LEA R178, P1, R9, R174, 0x1 ;  /* 0x000000ae09b27211 */ /* 0x000fc400078208ff */
[-C--:B------:R-:W-:Y:S02]  /*0b00*/  LEA R176, P2, R11, R174.reuse, 0x1 ;  /* 0x000000ae0bb07211 */ /* 0x080fe400078408ff */
[----:B------:R-:W-:Y:S02]  /*0b10*/  LEA R174, P3, R8, R174, 0x1 ;  /* 0x000000ae08ae7211 */ /* 0x000fe400078608ff */
[----:B------:R-:W-:Y:S02]  /*0b20*/  LEA R25, R32, R24, 0x1 ;  /* 0x0000001820197211 */ /* 0x000fe400078e08ff */
[-C--:B------:R-:W-:Y:S02]  /*0b30*/  LEA.HI.X.SX32 R175, R8, R28.reuse, 0x1, P3 ;  /* 0x0000001c08af7211 */ /* 0x080fe400018f0eff */
[----:B------:R-:W-:Y:S02]  /*0b40*/  LEA R8, R32, R25, 0x1 ;  /* 0x0000001920087211 */ /* 0x000fe400078e08ff */
[----:B------:R-:W-:-:S02]  /*0b50*/  LEA.HI.X.SX32 R179, R9, R28, 0x1, P1 ;  /* 0x0000001c09b37211 */ /* 0x000fc400008f0eff */
[----:B------:R-:W-:Y:S02]  /*0b60*/  LEA R9, R32, R8, 0x1 ;  /* 0x0000000820097211 */ /* 0x000fe400078e08ff */
[----:B------:R-:W-:Y:S02]  /*0b70*/  LEA R166, P1, R22, R140, 0x1 ;  /* 0x0000008c16a67211 */ /* 0x000fe400078208ff */
[C---:B------:R-:W-:Y:S02]  /*0b80*/  LEA R10, R32.reuse, R9, 0x1 ;  /* 0x00000009200a7211 */ /* 0x040fe400078e08ff */
[----:B------:R-:W-:Y:S02]  /*0b90*/  LEA.HI.X.SX32 R177, R11, R28, 0x1, P2 ;  /* 0x0000001c0bb17211 */ /* 0x000fe400010f0eff */
[----:B------:R-:W-:Y:S02]  /*0ba0*/  LEA R164, P2, R23, R140, 0x1 ;  /* 0x0000008c17a47211 */ /* 0x000fe400078408ff */
[----:B------:R-:W-:-:S02]  /*0bb0*/  LEA R11, R32, R10, 0x1 ;  /* 0x0000000a200b7211 */ /* 0x000fc400078e08ff */
[-C--:B------:R-:W-:Y:S02]  /*0bc0*/  LEA.HI.X.SX32 R167, R22, R27.reuse, 0x1, P1 ;  /* 0x0000001b16a77211 */ /* 0x080fe400008f0eff */
[----:B------:R-:W-:Y:S02]  /*0bd0*/  LEA R152, P1, R20, R140, 0x1 ;  /* 0x0000008c14987211 */ /* 0x000fe400078208ff */
[----:B------:R-:W-:Y:S02]  /*0be0*/  LEA.HI.X.SX32 R183, R18, R28, 0x1, P0 ;  /* 0x0000001c12b77211 */ /* 0x000fe400000f0eff */
[----:B------:R-:W-:Y:S02]  /*0bf0*/  LEA R170, P0, R21, R140, 0x1 ;  /* 0x0000008c15aa7211 */ /* 0x000fe400078008ff */
[----:B------:R-:W-:Y:S02]  /*0c00*/  LEA.HI.X.SX32 R165, R23, R27, 0x1, P2 ;  /* 0x0000001b17a57211 */ /* 0x000fe400010f0eff */
[----:B------:R-:W-:-:S02]  /*0c10*/  LEA R17, R32, R11, 0x1 ;  /* 0x0000000b20117211 */ /* 0x000fc400078e08ff */
[-C--:B------:R-:W-:Y:S02]  /*0c20*/  LEA R150, P2, R24, R140.reuse, 0x1 ;  /* 0x0000008c18967211 */ /* 0x080fe400078408ff */
[-C--:B------:R-:W-:Y:S02]  /*0c30*/  LEA.HI.X.SX32 R153, R20, R27.reuse, 0x1, P1 ;  /* 0x0000001b14997211 */ /* 0x080fe400008f0eff */
[-C--:B------:R-:W-:Y:S02]  /*0c40*/  LEA R146, P1, R8, R140.reuse, 0x1 ;  /* 0x0000008c08927211 */ /* 0x080fe400078208ff */
[----:B------:R-:W-:Y:S02]  /*0c50*/  LEA.HI.X.SX32 R171, R21, R27, 0x1, P0 ;  /* 0x0000001b15ab7211 */ /* 0x000fe400000f0eff */
[----:B------:R-:W-:Y:S02]  /*0c60*/  LEA R18, R32, R17, 0x1 ;  /* 0x0000001120127211 */ /* 0x000fe400078e08ff */
[----:B------:R-:W-:-:S02]  /*0c70*/  LEA R154, P0, R19, R140, 0x1 ;  /* 0x0000008c139a7211 */ /* 0x000fc400078008ff */
[-C--:B------:R-:W-:Y:S02]  /*0c80*/  LEA.HI.X.SX32 R151, R24, R27.reuse, 0x1, P2 ;  /* 0x0000001b18977211 */ /* 0x080fe400010f0eff */
[----:B------:R-:W-:Y:S02]  /*0c90*/  LEA R144, P2, R9, R140, 0x1 ;  /* 0x0000008c09907211 */ /* 0x000fe400078408ff */
[-C--:B------:R-:W-:Y:S02]  /*0ca0*/  LEA.HI.X.SX32 R147, R8, R27.reuse, 0x1, P1 ;  /* 0x0000001b08937211 */ /* 0x080fe400008f0eff */
[----:B------:R-:W-:Y:S02]  /*0cb0*/  LEA R8, R32, R18, 0x1 ;  /* 0x0000001220087211 */ /* 0x000fe400078e08ff */
[----:B------:R-:W-:Y:S02]  /*0cc0*/  LEA.HI.X.SX32 R155, R19, R27, 0x1, P0 ;  /* 0x0000001b139b7211 */ /* 0x000fe400000f0eff */
[----:B------:R-:W-:-:S02]  /*0cd0*/  LEA R148, P0, R25, R140, 0x1 ;  /* 0x0000008c19947211 */ /* 0x000fc400078008ff */
[-C--:B------:R-:W-:Y:S02]  /*0ce0*/  LEA.HI.X.SX32 R145, R9, R27.reuse, 0x1, P2 ;  /* 0x0000001b09917211 */ /* 0x080fe400010f0eff */
[----:B------:R-:W-:Y:S02]  /*0cf0*/  LEA R40, P2, R17, R140, 0x1 ;  /* 0x0000008c11287211 */ /* 0x000fe400078408ff */
[----:B------:R-:W-:Y:S02]  /*0d00*/  LEA R9, R32, R8, 0x1 ;  /* 0x0000000820097211 */ /* 0x000fe400078e08ff */
[-C--:B------:R-:W-:Y:S02]  /*0d10*/  LEA.HI.X.SX32 R149, R25, R27.reuse, 0x1, P0 ;  /* 0x0000001b19957211 */ /* 0x080fe400000f0eff */
[-C--:B------:R-:W-:Y:S02]  /*0d20*/  LEA R142, P0, R10, R140.reuse, 0x1 ;  /* 0x0000008c0a8e7211 */ /* 0x080fe400078008ff */
[----:B------:R-:W-:Y:S01]  /*0d30*/  LEA.HI.X.SX32 R41, R17, R27, 0x1, P2 ;  /* 0x0000001b11297211 */ /* 0x000fe200010f0eff */
[----:B------:R-:W-:Y:S01]  /*0d40*/  IMAD R17, R26, 0x110, RZ ;  /* 0x000001101a117824 */ /* 0x000fe200078e02ff */
[----:B------:R-:W-:-:S02]  /*0d50*/  LEA R138, P2, R9, R140, 0x1 ;  /* 0x0000008c098a7211 */ /* 0x000fc400078408ff */
[----:B------:R-:W-:Y:S02]  /*0d60*/  LEA R38, P1, R11, R140, 0x1 ;  /* 0x0000008c0b267211 */ /* 0x000fe400078208ff */
[----:B------:R-:W-:Y:S02]  /*0d70*/  LEA.HI.X.SX32 R143, R10, R27, 0x1, P0 ;  /* 0x0000001b0a8f7211 */ /* 0x000fe400000f0eff */
[----:B------:R-:W-:Y:S02]  /*0d80*/  LEA R10, R32, R9, 0x1 ;  /* 0x00000009200a7211 */ /* 0x000fe400078e08ff */
[-C--:B------:R-:W-:Y:S02]  /*0d90*/  LEA.HI.X.SX32 R139, R9, R27.reuse, 0x1, P2 ;  /* 0x0000001b098b7211 */ /* 0x080fe400010f0eff */
[----:B------:R-:W-:Y:S02]  /*0da0*/  LOP3.LUT R9, R14, 0x30, RZ, 0xc0, !PT ;  /* 0x000000300e097812 */ /* 0x000fe400078ec0ff */
[----:B------:R-:W-:-:S02]  /*0db0*/  LEA.HI.X.SX32 R39, R11, R27, 0x1, P1 ;  /* 0x0000001b0b277211 */ /* 0x000fc400008f0eff */
[-C--:B------:R-:W-:Y:S02]  /*0dc0*/  LEA R42, P0, R18, R140.reuse, 0x1 ;  /* 0x0000008c122a7211 */ /* 0x080fe400078008ff */
[-C--:B------:R-:W-:Y:S02]  /*0dd0*/  LEA R136, P1, R8, R140.reuse, 0x1 ;  /* 0x0000008c08887211 */ /* 0x080fe400078208ff */
[----:B------:R-:W-:Y:S02]  /*0de0*/  LEA R140, P3, R10, R140, 0x1 ;  /* 0x0000008c0a8c7211 */ /* 0x000fe400078608ff */
[----:B------:R-:W-:Y:S02]  /*0df0*/  LEA R9, R26, R9, 0x6 ;  /* 0x000000091a097211 */ /* 0x000fe400078e30ff */
[----:B------:R-:W-:Y:S02]  /*0e00*/  LOP3.LUT R20, R17, 0x30, R6, 0x78, !PT ;  /* 0x0000003011147812 */ /* 0x000fe400078e7806 */
[----:B------:R-:W-:-:S02]  /*0e10*/  LEA.HI.X.SX32 R43, R18, R27, 0x1, P0 ;  /* 0x0000001b122b7211 */ /* 0x000fc400000f0eff */
[-C--:B------:R-:W-:Y:S02]  /*0e20*/  LEA.HI.X.SX32 R137, R8, R27.reuse, 0x1, P1 ;  /* 0x0000001b08897211 */ /* 0x080fe400008f0eff */
[----:B------:R-:W-:Y:S02]  /*0e30*/  LEA.HI.X.SX32 R141, R10, R27, 0x1, P3 ;  /* 0x0000001b0a8d7211 */ /* 0x000fe400018f0eff */
[----:B------:R-:W-:Y:S02]  /*0e40*/  LOP3.LUT R19, R9, 0x30, R6, 0x78, !PT ;  /* 0x0000003009137812 */ /* 0x000fe400078e7806 */
[----:B------:R-:W-:Y:S02]  /*0e50*/  MOV R11, 0x3f800000 ;  /* 0x3f800000000b7802 */ /* 0x000fe40000000f00 */
[----:B------:R-:W-:Y:S02]  /*0e60*/  MOV R168, 0xff800000 ;  /* 0xff80000000a87802 */ /* 0x000fe40000000f00 */
[----:B------:R-:W-:-:S02]  /*0e70*/  MOV R18, RZ ;  /* 0x000000ff00127202 */ /* 0x000fc40000000f00 */
[----:B------:R-:W-:Y:S02]  /*0e80*/  MOV R8, RZ ;  /* 0x000000ff00087202 */ /* 0x000fe40000000f00 */
[----:B------:R-:W-:Y:S02]  /*0e90*/  MOV R169, 0xff800000 ;  /* 0xff80000000a97802 */ /* 0x000fe40000000f00 */
[----:B------:R-:W-:Y:S02]  /*0ea0*/  MOV R24, 0x3f800000 ;  /* 0x3f80000000187802 */ /* 0x000fe40000000f00 */
[----:B------:R-:W-:Y:S02]  /*0eb0*/  MOV R10, RZ ;  /* 0x000000ff000a7202 */ /* 0x000fe40000000f00 */
[C---:B------:R-:W-:Y:S02]  /*0ec0*/  LOP3.LUT R21, R15.reuse, 0x20, RZ, 0x3c, !PT ;  /* 0x000000200f157812 */ /* 0x040fe400078e3cff */
[----:B------:R-:W-:-:S02]  /*0ed0*/  LOP3.LUT R22, R15, 0x40, RZ, 0x3c, !PT ;  /* 0x000000400f167812 */ /* 0x000fc400078e3cff */
[----:B------:R-:W-:Y:S02]  /*0ee0*/  LOP3.LUT R23, R15, 0x60, RZ, 0x3c, !PT ;  /* 0x000000600f177812 */ /* 0x000fe400078e3cff */
[----:B------:R-:W-:Y:S02]  /*0ef0*/  LOP3.LUT R9, R20, 0x40, RZ, 0x3c, !PT ;  /* 0x0000004014097812 */ /* 0x000fe400078e3cff */
.L_x_2:
[----:B------:R-:W-:-:S04]  /*0f00*/  IMAD.WIDE R26, R18, 0x2, R202 ;  /* 0x00000002121a7825 */ /* 0x000fc800078e02ca */
[C---:B------:R-:W-:Y:S01]  /*0f10*/  IMAD.WIDE R28, R18.reuse, 0x2, R200 ;  /* 0x00000002121c7825 */ /* 0x040fe200078e02c8 */
[----:B------:R0:W2:Y:S03]  /*0f20*/  LDG.E.U16 R52, [R26.64] ;  /* 0x000000041a347981 */ /* 0x0000a6000c1e1500 */
[C---:B------:R-:W-:Y:S01]  /*0f30*/  IMAD.WIDE R30, R18.reuse, 0x2, R198 ;  /* 0x00000002121e7825 */ /* 0x040fe200078e02c6 */
[----:B------:R1:W3:Y:S03]  /*0f40*/  LDG.E.U16 R54, [R28.64] ;  /* 0x000000041c367981 */ /* 0x0002e6000c1e1500 */
[C---:B------:R-:W-:Y:S01]  /*0f50*/  IMAD.WIDE R32, R18.reuse, 0x2, R196 ;  /* 0x0000000212207825 */ /* 0x040fe200078e02c4 */
[----:B------:R4:W5:Y:S03]  /*0f60*/  LDG.E.U16 R56, [R30.64] ;  /* 0x000000041e387981 */ /* 0x000966000c1e1500 */
[C---:B------:R-:W-:Y:S01]  /*0f70*/  IMAD.WIDE R34, R18.reuse, 0x2, R194 ;  /* 0x0000000212227825 */ /* 0x040fe200078e02c2 */
[----:B------:R1:W5:Y:S03]  /*0f80*/  LDG.E.U16 R58, [R32.64] ;  /* 0x00000004203a7981 */ /* 0x000366000c1e1500 */
[C---:B------:R-:W-:Y:S01]  /*0f90*/  IMAD.WIDE R36, R18.reuse, 0x2, R192 ;  /* 0x0000000212247825 */ /* 0x040fe200078e02c0 */
[----:B------:R1:W5:Y:S03]  /*0fa0*/  LDG.E.U16 R60, [R34.64] ;  /* 0x00000004223c7981 */ /* 0x000366000c1e1500 */
[C---:B0-----:R-:W-:Y:S01]  /*0fb0*/  IMAD.WIDE R26, R18.reuse, 0x2, R190 ;  /* 0x00000002121a7825 */ /* 0x041fe200078e02be */
[----:B------:R0:W5:Y:S03]  /*0fc0*/  LDG.E.U16 R62, [R36.64] ;  /* 0x00000004243e7981 */ /* 0x000166000c1e1500 */
[----:B------:R-:W-:-:S02]  /*0fd0*/  IMAD.WIDE R44, R18, 0x2, R188 ;  /* 0x00000002122c7825 */ /* 0x000fc400078e02bc */
[----:B------:R-:W5:Y:S02]  /*0fe0*/  LDG.E.U16 R26, [R26.64] ;  /* 0x000000041a1a7981 */ /* 0x000f64000c1e1500 */
[C---:B------:R-:W-:Y:S02]  /*0ff0*/  IMAD.WIDE R46, R18.reuse, 0x2, R186 ;  /* 0x00000002122e7825 */ /* 0x040fe400078e02ba */
[----:B------:R-:W5:Y:S02]  /*1000*/  LDG.E.U16 R44, [R44.64] ;  /* 0x000000042c2c7981 */ /* 0x000f64000c1e1500 */
[C---:B-1----:R-:W-:Y:S02]  /*1010*/  IMAD.WIDE R28, R18.reuse, 0x2, R180 ;  /* 0x00000002121c7825 */ /* 0x042fe400078e02b4 */
[----:B------:R-:W5:Y:S02]  /*1020*/  LDG.E.U16 R46, [R46.64] ;  /* 0x000000042e2e7981 */ /* 0x000f64000c1e1500 */
[----:B----4-:R-:W-:-:S02]  /*1030*/  IMAD.WIDE R30, R18, 0x2, R178 ;  /* 0x00000002121e7825 */ /* 0x010fc400078e02b2 */
[----:B------:R-:W4:Y:S02]  /*1040*/  LDG.E.U16 R28, [R28.64] ;  /* 0x000000041c1c7981 */ /* 0x000f24000c1e1500 */
[C---:B------:R-:W-:Y:S02]  /*1050*/  IMAD.WIDE R32, R18.reuse, 0x2, R176 ;  /* 0x0000000212207825 */ /* 0x040fe400078e02b0 */
[----:B------:R-:W4:Y:S02]  /*1060*/  LDG.E.U16 R30, [R30.64] ;  /* 0x000000041e1e7981 */ /* 0x000f24000c1e1500 */
[C---:B------:R-:W-:Y:S02]  /*1070*/  IMAD.WIDE R34, R18.reuse, 0x2, R174 ;  /* 0x0000000212227825 */ /* 0x040fe400078e02ae */
[----:B------:R-:W4:Y:S02]  /*1080*/  LDG.E.U16 R32, [R32.64] ;  /* 0x0000000420207981 */ /* 0x000f24000c1e1500 */
[----:B0-----:R-:W-:-:S02]  /*1090*/  IMAD.WIDE R36, R18, 0x2, R172 ;  /* 0x0000000212247825 */ /* 0x001fc400078e02ac */
[----:B------:R-:W4:Y:S02]  /*10a0*/  LDG.E.U16 R34, [R34.64] ;  /* 0x0000000422227981 */ /* 0x000f24000c1e1500 */
[C---:B------:R-:W-:Y:S02]  /*10b0*/  IMAD.WIDE R48, R18.reuse, 0x2, R184 ;  /* 0x0000000212307825 */ /* 0x040fe400078e02b8 */
[----:B------:R-:W4:Y:S02]  /*10c0*/  LDG.E.U16 R36, [R36.64] ;  /* 0x0000000424247981 */ /* 0x000f24000c1e1500 */
[----:B------:R-:W-:Y:S02]  /*10d0*/  IMAD.WIDE R50, R18, 0x2, R182 ;  /* 0x0000000212327825 */ /* 0x000fe400078e02b6 */
[----:B------:R-:W4:Y:S04]  /*10e0*/  LDG.E.U16 R64, [R48.64] ;  /* 0x0000000430407981 */ /* 0x000f28000c1e1500 */
[----:B------:R-:W4:Y:S04]  /*10f0*/  LDG.E.U16 R66, [R50.64] ;  /* 0x0000000432427981 */ /* 0x000f28000c1e1500 */
[----:B------:R-:W-:Y:S01]  /*1100*/  BAR.SYNC.DEFER_BLOCKING 0x0 ;  /* 0x0000000000007b1d */ /* 0x000fe20000010000 */
[----:B------:R-:W-:-:S04]  /*1110*/  IMAD.WIDE R210, R8, 0x2, R42 ;  /* 0x0000000208d27825 */ /* 0x000fc800078e022a */
[----:B------:R-:W-:-:S04]  /*1120*/  IMAD.WIDE R208, R8, 0x2, R142 ;  /* 0x0000000208d07825 */ /* 0x000fc800078e028e */
[----:B------:R-:W-:-:S04]  /*1130*/  IMAD.WIDE R212, R8, 0x2, R136 ;  /* 0x0000000208d47825 */ /* 0x000fc800078e0288 */
[----:B------:R-:W-:-:S04]  /*1140*/  IMAD.WIDE R214, R8, 0x2, R146 ;  /* 0x0000000208d67825 */ /* 0x000fc800078e0292 */
[----:B------:R-:W-:-:S04]  /*1150*/  IMAD.WIDE R216, R8, 0x2, R40 ;  /* 0x0000000208d87825 */ /* 0x000fc800078e0228 */
[----:B------:R-:W-:Y:S01]  /*1160*/  IMAD.WIDE R218, R8, 0x2, R140 ;  /* 0x0000000208da7825 */ /* 0x000fe200078e028c */
[----:B--2---:R-:W-:Y:S04]  /*1170*/  STS.U16 [R7], R52 ;  /* 0x0000003407007388 */ /* 0x004fe80000000400 */
[----:B---3--:R-:W-:Y:S04]  /*1180*/  STS.U16 [R7+0x200], R54 ;  /* 0x0002003607007388 */ /* 0x008fe80000000400 */
[----:B-----5:R-:W-:Y:S04]  /*1190*/  STS.U16 [R7+0x400], R56 ;  /* 0x0004003807007388 */ /* 0x020fe80000000400 */
[----:B------:R-:W-:Y:S04]  /*11a0*/  STS.U16 [R7+0x600], R58 ;  /* 0x0006003a07007388 */ /* 0x000fe80000000400 */
[----:B------:R-:W-:Y:S04]  /*11b0*/  STS.U16 [R7+0x800], R60 ;  /* 0x0008003c07007388 */ /* 0x000fe80000000400 */
[----:B------:R-:W-:Y:S04]  /*11c0*/  STS.U16 [R7+0xa00], R62 ;  /* 0x000a003e07007388 */ /* 0x000fe80000000400 */
[----:B------:R-:W-:Y:S04]  /*11d0*/  STS.U16 [R7+0xc00], R26 ;  /* 0x000c001a07007388 */ /* 0x000fe80000000400 */
[----:B------:R-:W-:Y:S04]  /*11e0*/  STS.U16 [R7+0xe00], R44 ;  /* 0x000e002c07007388 */ /* 0x000fe80000000400 */
[----:B------:R-:W-:Y:S04]  /*11f0*/  STS.U16 [R7+0x1000], R46 ;  /* 0x0010002e07007388 */ /* 0x000fe80000000400 */
[----:B----4-:R-:W-:Y:S04]  /*1200*/  STS.U16 [R7+0x1600], R28 ;  /* 0x0016001c07007388 */ /* 0x010fe80000000400 */
[----:B------:R-:W-:Y:S04]  /*1210*/  STS.U16 [R7+0x1800], R30 ;  /* 0x0018001e07007388 */ /* 0x000fe80000000400 */
[----:B------:R-:W-:Y:S04]  /*1220*/  STS.U16 [R7+0x1a00], R32 ;  /* 0x001a002007007388 */ /* 0x000fe80000000400 */
[----:B------:R-:W-:Y:S04]  /*1230*/  STS.U16 [R7+0x1c00], R34 ;  /* 0x001c002207007388 */ /* 0x000fe80000000400 */
[----:B------:R-:W-:Y:S04]  /*1240*/  STS.U16 [R7+0x1e00], R36 ;  /* 0x001e002407007388 */ /* 0x000fe80000000400 */
[----:B------:R-:W-:Y:S04]  /*1250*/  STS.U16 [R7+0x1200], R64 ;  /* 0x0012004007007388 */ /* 0x000fe80000000400 */
[----:B------:R-:W-:Y:S04]  /*1260*/  STS.U16 [R7+0x1400], R66 ;  /* 0x0014004207007388 */ /* 0x000fe80000000400 */
[----:B------:R-:W-:Y:S06]  /*1270*/  BAR.SYNC.DEFER_BLOCKING 0x0 ;  /* 0x0000000000007b1d */ /* 0x000fec0000010000 */
[----:B------:R-:W-:Y:S04]  /*1280*/  LDSM.16.MT88.4 R48, [R16+0x2000] ;  /* 0x002000001030783b */ /* 0x000fe80000004200 */
[----:B------:R-:W0:Y:S04]  /*1290*/  LDSM.16.M88.4 R116, [R19] ;  /* 0x000000001374783b */ /* 0x000e280000000200 */
[----:B------:R-:W1:Y:S04]  /*12a0*/  LDSM.16.M88.4 R112, [R19+0x200] ;  /* 0x000200001370783b */ /* 0x000e680000000200 */
[----:B------:R-:W2:Y:S04]  /*12b0*/  LDSM.16.M88.4 R72, [R19+0x400] ;  /* 0x000400001348783b */ /* 0x000ea80000000200 */
[----:B------:R-:W3:Y:S04]  /*12c0*/  LDSM.16.M88.4 R60, [R19+0x600] ;  /* 0x00060000133c783b */ /* 0x000ee80000000200 */
[----:B------:R-:W4:Y:S04]  /*12d0*/  LDSM.16.MT88.4 R28, [R16+0x2800] ;  /* 0x00280000101c783b */ /* 0x000f280000004200 */
[----:B------:R-:W4:Y:S04]  /*12e0*/  LDSM.16.M88.4 R64, [R19+0x800] ;  /* 0x000800001340783b */ /* 0x000f280000000200 */
[----:B------:R-:W3:Y:S04]  /*12f0*/  LDSM.16.M88.4 R52, [R19+0xa00] ;  /* 0x000a00001334783b */ /* 0x000ee80000000200 */
[----:B------:R-:W4:Y:S04]  /*1300*/  LDSM.16.M88.4 R96, [R19+0xc00] ;  /* 0x000c00001360783b */ /* 0x000f280000000200 */
[----:B------:R-:W4:Y:S04]  /*1310*/  LDSM.16.M88.4 R92, [R19+0xe00] ;  /* 0x000e0000135c783b */ /* 0x000f280000000200 */
[----:B------:R-:W4:Y:S01]  /*1320*/  LDSM.16.M88.4 R32, [R19+0x1200] ;  /* 0x001200001320783b */ /* 0x000f220000000200 */
[C---:B0-----:R-:W-:Y:S03]  /*1330*/  HMMA.16816.F32.BF16 R88, R48.reuse, R116, RZ ;  /* 0x000000743058723c */ /* 0x041fe600000418ff */
[----:B------:R-:W0:Y:S04]  /*1340*/  LDSM.16.M88.4 R44, [R19+0x1000] ;  /* 0x00100000132c783b */ /* 0x000e280000000200 */
[----:B------:R-:W-:Y:S01]  /*1350*/  LDSM.16.M88.4 R120, [R19+0x1c00] ;  /* 0x001c00001378783b */ /* 0x000fe20000000200 */
[C---:B-1----:R-:W-:Y:S03]  /*1360*/  HMMA.16816.F32.BF16 R76, R48.reuse, R112, RZ ;  /* 0x00000070304c723c */ /* 0x042fe600000418ff */
[----:B------:R-:W-:Y:S04]  /*1370*/  LDSM.16.M88.4 R128, [R19+0x1800] ;  /* 0x001800001380783b */ /* 0x000fe80000000200 */
[----:B------:R-:W5:Y:S01]  /*1380*/  LDG.E.U16 R210, [R210.64] ;  /* 0x00000004d2d27981 */ /* 0x000f62000c1e1500 */
[C---:B--2---:R-:W-:Y:S03]  /*1390*/  HMMA.16816.F32.BF16 R84, R48.reuse, R72, RZ ;  /* 0x000000483054723c */ /* 0x044fe600000418ff */
[----:B------:R-:W2:Y:S04]  /*13a0*/  LDG.E.U16 R208, [R208.64] ;  /* 0x00000004d0d07981 */ /* 0x000ea8000c1e1500 */
[----:B------:R-:W2:Y:S01]  /*13b0*/  LDG.E.U16 R212, [R212.64] ;  /* 0x00000004d4d47981 */ /* 0x000ea2000c1e1500 */
[----:B---3--:R-:W-:Y:S03]  /*13c0*/  HMMA.16816.F32.BF16 R68, R48, R60, RZ ;  /* 0x0000003c3044723c */ /* 0x008fe600000418ff */
[----:B------:R-:W3:Y:S04]  /*13d0*/  LDG.E.U16 R214, [R214.64] ;  /* 0x00000004d6d67981 */ /* 0x000ee8000c1e1500 */
[----:B------:R-:W2:Y:S01]  /*13e0*/  LDG.E.U16 R216, [R216.64] ;  /* 0x00000004d8d87981 */ /* 0x000ea2000c1e1500 */
[----:B----4-:R-:W-:Y:S03]  /*13f0*/  HMMA.16816.F32.BF16 R116, R28, R118, R88 ;  /* 0x000000761c74723c */ /* 0x010fe60000041858 */
[----:B------:R-:W4:Y:S05]  /*1400*/  LDG.E.U16 R218, [R218.64] ;  /* 0x00000004dada7981 */ /* 0x000f2a000c1e1500 */
[----:B------:R-:W-:Y:S08]  /*1410*/  HMMA.16816.F32.BF16 R56, R48, R64, RZ ;  /* 0x000000403038723c */ /* 0x000ff000000418ff */
[----:B------:R-:W-:Y:S01]  /*1420*/  HMMA.16816.F32.BF16 R112, R28, R114, R76 ;  /* 0x000000721c70723c */ /* 0x000fe2000004184c */
[----:B------:R-:W-:Y:S07]  /*1430*/  LDSM.16.M88.4 R76, [R19+0x1600] ;  /* 0x00160000134c783b */ /* 0x000fee0000000200 */
[----:B------:R-:W-:Y:S08]  /*1440*/  HMMA.16816.F32.BF16 R80, R48, R52, RZ ;  /* 0x000000343050723c */ /* 0x000ff000000418ff */
[----:B------:R-:W-:Y:S01]  /*1450*/  HMMA.16816.F32.BF16 R84, R28, R74, R84 ;  /* 0x0000004a1c54723c */ /* 0x000fe20000041854 */
[----:B------:R-:W1:Y:S01]  /*1460*/  LDSM.16.M88.4 R72, [R19+0x1400] ;  /* 0x001400001348783b */ /* 0x000e620000000200 */
[----:B------:R-:W-:-:S06]  /*1470*/  FMUL R17, R116, c[0x0][0x188] ;  /* 0x0000620074117a20 */ /* 0x000fcc0000400000 */
[----:B------:R-:W-:Y:S01]  /*1480*/  HMMA.16816.F32.BF16 R60, R28, R62, R68 ;  /* 0x0000003e1c3c723c */ /* 0x000fe20000041844 */
[----:B------:R-:W-:-:S07]  /*1490*/  FMUL R26, R117, c[0x0][0x188] ;  /* 0x00006200751a7a20 */ /* 0x000fce0000400000 */
[----:B------:R-:W-:Y:S01]  /*14a0*/  HMMA.16816.F32.BF16 R68, R48, R96, RZ ;  /* 0x000000603044723c */ /* 0x000fe200000418ff */
[----:B------:R-:W-:Y:S01]  /*14b0*/  FMUL R25, R112, c[0x0][0x188] ;  /* 0x0000620070197a20 */ /* 0x000fe20000400000 */
[----:B------:R-:W-:-:S06]  /*14c0*/  FMNMX R26, R17, R26, !PT ;  /* 0x0000001a111a7209 */ /* 0x000fcc0007800000 */
[----:B------:R-:W-:Y:S01]  /*14d0*/  HMMA.16816.F32.BF16 R56, R28, R66, R56 ;  /* 0x000000421c38723c */ /* 0x000fe20000041838 */
[----:B------:R-:W-:Y:S01]  /*14e0*/  FMUL R17, R113, c[0x0][0x188] ;  /* 0x0000620071117a20 */ /* 0x000fe20000400000 */
[----:B------:R-:W-:-:S06]  /*14f0*/  FMNMX R26, R25, R26, !PT ;  /* 0x0000001a191a7209 */ /* 0x000fcc0007800000 */
[----:B------:R-:W-:Y:S01]  /*1500*/  HMMA.16816.F32.BF16 R64, R48, R92, RZ ;  /* 0x0000005c3040723c */ /* 0x000fe200000418ff */
[----:B------:R-:W-:-:S07]  /*1510*/  FMUL R25, R84, c[0x0][0x188] ;  /* 0x0000620054197a20 */ /* 0x000fce0000400000 */
[----:B------:R-:W-:Y:S01]  /*1520*/  HMMA.16816.F32.BF16 R80, R28, R54, R80 ;  /* 0x000000361c50723c */ /* 0x000fe20000041850 */
[----:B------:R-:W-:-:S07]  /*1530*/  FMNMX R26, R17, R26, !PT ;  /* 0x0000001a111a7209 */ /* 0x000fce0007800000 */
[----:B------:R-:W-:Y:S01]  /*1540*/  HMMA.16816.F32.BF16 R52, R48, R32, RZ ;  /* 0x000000203034723c */ /* 0x000fe200000418ff */
[----:B------:R-:W-:Y:S01]  /*1550*/  FMUL R17, R85, c[0x0][0x188] ;  /* 0x0000620055117a20 */ /* 0x000fe20000400000 */
[----:B------:R-:W-:-:S06]  /*1560*/  FMNMX R26, R25, R26, !PT ;  /* 0x0000001a191a7209 */ /* 0x000fcc0007800000 */
[----:B0-----:R-:W-:Y:S01]  /*1570*/  HMMA.16816.F32.BF16 R88, R48, R44, RZ ;  /* 0x0000002c3058723c */ /* 0x001fe200000418ff */
[----:B------:R-:W-:Y:S01]  /*1580*/  FMUL R25, R60, c[0x0][0x188] ;  /* 0x000062003c197a20 */ /* 0x000fe20000400000 */
[----:B------:R-:W-:Y:S01]  /*1590*/  FMNMX R26, R17, R26, !PT ;  /* 0x0000001a111a7209 */ /* 0x000fe20007800000 */
[----:B------:R-:W-:-:S05]  /*15a0*/  FMUL R17, R61, c[0x0][0x188] ;  /* 0x000062003d117a20 */ /* 0x000fca0000400000 */
[----:B------:R-:W-:Y:S01]  /*15b0*/  HMMA.16816.F32.BF16 R96, R28, R98, R68 ;  /* 0x000000621c60723c */ /* 0x000fe20000041844 */
[----:B------:R-:W-:Y:S01]  /*15c0*/  FMNMX R26, R25, R26, !PT ;  /* 0x0000001a191a7209 */ /* 0x000fe20007800000 */
[----:B------:R-:W-:-:S03]  /*15d0*/  FMUL R25, R56, c[0x0][0x188] ;  /* 0x0000620038197a20 */ /* 0x000fc60000400000 */
[----:B------:R-:W-:-:S03]  /*15e0*/  FMNMX R26, R17, R26, !PT ;  /* 0x0000001a111a7209 */ /* 0x000fc60007800000 */
[----:B------:R-:W-:Y:S01]  /*15f0*/  HMMA.16816.F32.BF16 R92, R28, R94, R64 ;  /* 0x0000005e1c5c723c */ /* 0x000fe20000041840 */
[----:B------:R-:W0:Y:S01]  /*1600*/  LDSM.16.M88.4 R64, [R19+0x1a00] ;  /* 0x001a00001340783b */ /* 0x000e220000000200 */
[----:B------:R-:W-:Y:S01]  /*1610*/  FMUL R17, R57, c[0x0][0x188] ;  /* 0x0000620039117a20 */ /* 0x000fe20000400000 */
[----:B------:R-:W-:-:S05]  /*1620*/  FMNMX R26, R25, R26, !PT ;  /* 0x0000001a191a7209 */ /* 0x000fca0007800000 */
[----:B-1----:R-:W-:Y:S01]  /*1630*/  HMMA.16816.F32.BF16 R160, R48, R72, RZ ;  /* 0x0000004830a0723c */ /* 0x002fe200000418ff */
[----:B------:R-:W-:-:S07]  /*1640*/  FMUL R25, R80, c[0x0][0x188] ;  /* 0x0000620050197a20 */ /* 0x000fce0000400000 */
[----:B------:R-:W-:Y:S01]  /*1650*/  HMMA.16816.F32.BF16 R52, R28, R34, R52 ;  /* 0x000000221c34723c */ /* 0x000fe20000041834 */
[----:B------:R-:W1:Y:S01]  /*1660*/  LDSM.16.M88.4 R32, [R19+0x1e00] ;  /* 0x001e00001320783b */ /* 0x000e620000000200 */
[----:B------:R-:W-:Y:S01]  /*1670*/  FMNMX R26, R17, R26, !PT ;  /* 0x0000001a111a7209 */ /* 0x000fe20007800000 */
[----:B------:R-:W-:-:S05]  /*1680*/  FMUL R17, R81, c[0x0][0x188] ;  /* 0x0000620051117a20 */ /* 0x000fca0000400000 */
[----:B------:R-:W-:Y:S01]  /*1690*/  HMMA.16816.F32.BF16 R88, R28, R46, R88 ;  /* 0x0000002e1c58723c */ /* 0x000fe20000041858 */
[----:B------:R-:W-:-:S07]  /*16a0*/  FMNMX R26, R25, R26, !PT ;  /* 0x0000001a191a7209 */ /* 0x000fce0007800000 */
[----:B------:R-:W-:Y:S01]  /*16b0*/  HMMA.16816.F32.BF16 R156, R48, R76, RZ ;  /* 0x0000004c309c723c */ /* 0x000fe200000418ff */
[----:B------:R-:W-:Y:S01]  /*16c0*/  FMUL R25, R96, c[0x0][0x188] ;  /* 0x0000620060197a20 */ /* 0x000fe20000400000 */
[----:B------:R-:W-:Y:S01]  /*16d0*/  FMNMX R26, R17, R26, !PT ;  /* 0x0000001a111a7209 */ /* 0x000fe20007800000 */
[----:B------:R-:W-:-:S03]  /*16e0*/  FMUL R17, R97, c[0x0][0x188] ;  /* 0x0000620061117a20 */ /* 0x000fc60000400000 */
[----:B------:R-:W-:Y:S01]  /*16f0*/  FMNMX R26, R25, R26, !PT ;  /* 0x0000001a191a7209 */ /* 0x000fe20007800000 */
[----:B------:R-:W-:Y:S01]  /*1700*/  FMUL R25, R92, c[0x0][0x188] ;  /* 0x000062005c197a20 */ /* 0x000fe20000400000 */
[----:B------:R-:W-:Y:S02]  /*1710*/  HMMA.16816.F32.BF16 R72, R28, R74, R160 ;  /* 0x0000004a1c48723c */ /* 0x000fe400000418a0 */
[----:B------:R-:W-:Y:S01]  /*1720*/  FMNMX R26, R17, R26, !PT ;  /* 0x0000001a111a7209 */ /* 0x000fe20007800000 */
[----:B------:R-:W-:-:S03]  /*1730*/  FMUL R17, R93, c[0x0][0x188] ;  /* 0x000062005d117a20 */ /* 0x000fc60000400000 */
[----:B------:R-:W-:Y:S02]  /*1740*/  FMNMX R26, R25, R26, !PT ;  /* 0x0000001a191a7209 */ /* 0x000fe40007800000 */
[----:B------:R-:W-:Y:S02]  /*1750*/  FMUL R25, R88, c[0x0][0x188] ;  /* 0x0000620058197a20 */ /* 0x000fe40000400000 */
[----:B------:R-:W-:Y:S01]  /*1760*/  FMNMX R26, R17, R26, !PT ;  /* 0x0000001a111a7209 */ /* 0x000fe20007800000 */
[----:B------:R-:W-:Y:S01]  /*1770*/  HMMA.16816.F32.BF16 R44, R48, R120, RZ ;  /* 0x00000078302c723c */ /* 0x000fe200000418ff */
[----:B------:R-:W-:Y:S02]  /*1780*/  FMUL R17, R89, c[0x0][0x188] ;  /* 0x0000620059117a20 */ /* 0x000fe40000400000 */
[----:B------:R-:W-:-:S05]  /*1790*/  FMNMX R26, R25, R26, !PT ;  /* 0x0000001a191a7209 */ /* 0x000fca0007800000 */
[----:B------:R-:W-:Y:S01]  /*17a0*/  HMMA.16816.F32.BF16 R76, R28, R78, R156 ;  /* 0x0000004e1c4c723c */ /* 0x000fe2000004189c */
[----:B------:R-:W-:Y:S01]  /*17b0*/  FMUL R25, R52, c[0x0][0x188] ;  /* 0x0000620034197a20 */ /* 0x000fe20000400000 */
[----:B------:R-:W-:Y:S01]  /*17c0*/  FMNMX R26, R17, R26, !PT ;  /* 0x0000001a111a7209 */ /* 0x000fe20007800000 */
[----:B------:R-:W-:-:S05]  /*17d0*/  FMUL R17, R53, c[0x0][0x188] ;  /* 0x0000620035117a20 */ /* 0x000fca0000400000 */
[C---:B------:R-:W-:Y:S08]  /*17e0*/  HMMA.16816.F32.BF16 R68, R48.reuse, R128, RZ ;  /* 0x000000803044723c */ /* 0x040ff000000418ff */
[C---:B0-----:R-:W-:Y:S08]  /*17f0*/  HMMA.16816.F32.BF16 R124, R48.reuse, R64, RZ ;  /* 0x00000040307c723c */ /* 0x041ff000000418ff */
[----:B-1----:R-:W-:Y:S07]  /*1800*/  HMMA.16816.F32.BF16 R48, R48, R32, RZ ;  /* 0x000000203030723c */ /* 0x002fee00000418ff */
[----:B------:R-:W-:Y:S01]  /*1810*/  FMNMX R32, R25, R26, !PT ;  /* 0x0000001a19207209 */ /* 0x000fe20007800000 */
[----:B------:R-:W-:-:S03]  /*1820*/  FMUL R25, R72, c[0x0][0x188] ;  /* 0x0000620048197a20 */ /* 0x000fc60000400000 */
[----:B------:R-:W-:Y:S01]  /*1830*/  FMNMX R32, R17, R32, !PT ;  /* 0x0000002011207209 */ /* 0x000fe20007800000 */
[----:B------:R-:W-:-:S03]  /*1840*/  FMUL R17, R73, c[0x0][0x188] ;  /* 0x0000620049117a20 */ /* 0x000fc60000400000 */
[----:B------:R-:W-:Y:S01]  /*1850*/  FMNMX R36, R25, R32, !PT ;  /* 0x0000002019247209 */ /* 0x000fe20007800000 */
[----:B------:R-:W-:-:S03]  /*1860*/  IMAD.WIDE R26, R8, 0x2, R170 ;  /* 0x00000002081a7825 */ /* 0x000fc600078e02aa */
[----:B------:R-:W-:Y:S01]  /*1870*/  FMNMX R36, R17, R36, !PT ;  /* 0x0000002411247209 */ /* 0x000fe20007800000 */
[----:B------:R-:W-:Y:S01]  /*1880*/  FMUL R25, R76, c[0x0][0x188] ;  /* 0x000062004c197a20 */ /* 0x000fe20000400000 */
[C---:B------:R-:W-:Y:S01]  /*1890*/  HMMA.16816.F32.BF16 R44, R28.reuse, R122, R44 ;  /* 0x0000007a1c2c723c */ /* 0x040fe2000004182c */
[C---:B------:R-:W-:Y:S01]  /*18a0*/  IMAD.WIDE R32, R8.reuse, 0x2, R164 ;  /* 0x0000000208207825 */ /* 0x040fe200078e02a4 */
[----:B------:R0:W2:Y:S03]  /*18b0*/  LDG.E.U16 R120, [R26.64] ;  /* 0x000000041a787981 */ /* 0x0000a6000c1e1500 */
[----:B------:R-:W-:Y:S01]  /*18c0*/  FMUL R17, R77, c[0x0][0x188] ;  /* 0x000062004d117a20 */ /* 0x000fe20000400000 */
[----:B------:R1:W3:Y:S01]  /*18d0*/  LDG.E.U16 R121, [R32.64] ;  /* 0x0000000420797981 */ /* 0x0002e2000c1e1500 */
[----:B------:R-:W-:Y:S01]  /*18e0*/  FMNMX R122, R25, R36, !PT ;  /* 0x00000024197a7209 */ /* 0x000fe20007800000 */
[----:B------:R-:W-:Y:S01]  /*18f0*/  HMMA.16816.F32.BF16 R68, R28, R130, R68 ;  /* 0x000000821c44723c */ /* 0x000fe20000041844 */
[----:B0-----:R-:W-:-:S07]  /*1900*/  IMAD.WIDE R26, R8, 0x2, R150 ;  /* 0x00000002081a7825 */ /* 0x001fce00078e0296 */
[----:B------:R-:W-:Y:S01]  /*1910*/  HMMA.16816.F32.BF16 R64, R28, R66, R124 ;  /* 0x000000421c40723c */ /* 0x000fe2000004187c */
[C---:B------:R-:W-:Y:S01]  /*1920*/  IMAD.WIDE R130, R8.reuse, 0x2, R144 ;  /* 0x0000000208827825 */ /* 0x040fe200078e0290 */
[----:B-1----:R-:W-:Y:S02]  /*1930*/  FMNMX R32, R17, R122, !PT ;  /* 0x0000007a11207209 */ /* 0x002fe40007800000 */
[----:B------:R0:W3:Y:S01]  /*1940*/  LDG.E.U16 R122, [R26.64] ;  /* 0x000000041a7a7981 */ /* 0x0000e2000c1e1500 */
[----:B------:R-:W-:-:S03]  /*1950*/  IMAD.WIDE R128, R8, 0x2, R166 ;  /* 0x0000000208807825 */ /* 0x000fc600078e02a6 */
[----:B------:R-:W-:Y:S01]  /*1960*/  HMMA.16816.F32.BF16 R48, R28, R34, R48 ;  /* 0x000000221c30723c */ /* 0x000fe20000041830 */
[C---:B------:R-:W-:Y:S01]  /*1970*/  IMAD.WIDE R126, R8.reuse, 0x2, R152 ;  /* 0x00000002087e7825 */ /* 0x040fe200078e0298 */
[----:B------:R-:W3:Y:S03]  /*1980*/  LDG.E.U16 R130, [R130.64] ;  /* 0x0000000482827981 */ /* 0x000ee6000c1e1500 */
[C---:B------:R-:W-:Y:S01]  /*1990*/  IMAD.WIDE R124, R8.reuse, 0x2, R154 ;  /* 0x00000002087c7825 */ /* 0x040fe200078e029a */
[----:B------:R-:W4:Y:S03]  /*19a0*/  LDG.E.U16 R128, [R128.64] ;  /* 0x0000000480807981 */ /* 0x000f26000c1e1500 */
[C---:B------:R-:W-:Y:S01]  /*19b0*/  IMAD.WIDE R36, R8.reuse, 0x2, R148 ;  /* 0x0000000208247825 */ /* 0x040fe200078e0294 */
[----:B------:R1:W4:Y:S03]  /*19c0*/  LDG.E.U16 R126, [R126.64] ;  /* 0x000000047e7e7981 */ /* 0x000326000c1e1500 */
[C---:B0-----:R-:W-:Y:S01]  /*19d0*/  IMAD.WIDE R26, R8.reuse, 0x2, R38 ;  /* 0x00000002081a7825 */ /* 0x041fe200078e0226 */
[----:B------:R0:W4:Y:S03]  /*19e0*/  LDG.E.U16 R124, [R124.64] ;  /* 0x000000047c7c7981 */ /* 0x000126000c1e1500 */
[----:B------:R-:W-:Y:S01]  /*19f0*/  IMAD.WIDE R28, R8, 0x2, R138 ;  /* 0x00000002081c7825 */ /* 0x000fe200078e028a */
[----:B------:R5:W4:Y:S04]  /*1a00*/  LDG.E.U16 R123, [R36.64] ;  /* 0x00000004247b7981 */ /* 0x000b28000c1e1500 */
[----:B-1----:R1:W4:Y:S04]  /*1a10*/  LDG.E.U16 R127, [R28.64] ;  /* 0x000000041c7f7981 */ /* 0x002328000c1e1500 */
[----:B0-----:R0:W4:Y:S01]  /*1a20*/  LDG.E.U16 R125, [R26.64] ;  /* 0x000000041a7d7981 */ /* 0x001122000c1e1500 */
[----:B------:R-:W-:-:S02]  /*1a30*/  FMUL R25, R68, c[0x0][0x188] ;  /* 0x0000620044197a20 */ /* 0x000fc40000400000 */
[----:B------:R-:W-:Y:S01]  /*1a40*/  FMUL R17, R69, c[0x0][0x188] ;  /* 0x0000620045117a20 */ /* 0x000fe20000400000 */
[----:B------:R-:W-:Y:S02]  /*1a50*/  BAR.SYNC.DEFER_BLOCKING 0x0 ;  /* 0x0000000000007b1d */ /* 0x000fe40000010000 */
[----:B------:R-:W-:Y:S01]  /*1a60*/  FMNMX R32, R25, R32, !PT ;  /* 0x0000002019207209 */ /* 0x000fe20007800000 */
[----:B------:R-:W-:-:S03]  /*1a70*/  FMUL R25, R64, c[0x0][0x188] ;  /* 0x0000620040197a20 */ /* 0x000fc60000400000 */
        /* <DEDUP_REMOVED lines=10> */
[----:B------:R-:W-:-:S04]  /*1b20*/  FMNMX R32, R25, R32, !PT ;  /* 0x0000002019207209 */ /* 0x000fc80007800000 */
[----:B------:R-:W-:-:S05]  /*1b30*/  FMNMX R32, R17, R32, !PT ;  /* 0x0000002011207209 */ /* 0x000fca0007800000 */
[----:B------:R-:W1:Y:S01]  /*1b40*/  SHFL.BFLY PT, R17, R32, 0x2, 0x1f ;  /* 0x0c401f0020117f89 */ /* 0x000e6200000e0000 */
[----:B------:R-:W-:Y:S02]  /*1b50*/  FMUL R25, R118, c[0x0][0x188] ;  /* 0x0000620076197a20 */ /* 0x000fe40000400000 */
[----:B0-----:R-:W-:Y:S01]  /*1b60*/  FMUL R26, R119, c[0x0][0x188] ;  /* 0x00006200771a7a20 */ /* 0x001fe20000400000 */
[----:B-1----:R-:W-:-:S05]  /*1b70*/  FMNMX R28, R32, R17, !PT ;  /* 0x00000011201c7209 */ /* 0x002fca0007800000 */
[----:B------:R-:W0:Y:S01]  /*1b80*/  SHFL.BFLY PT, R17, R28, 0x1, 0x1f ;  /* 0x0c201f001c117f89 */ /* 0x000e2200000e0000 */
[----:B------:R-:W-:Y:S01]  /*1b90*/  FMUL R27, R114, c[0x0][0x188] ;  /* 0x00006200721b7a20 */ /* 0x000fe20000400000 */
[----:B------:R-:W-:Y:S01]  /*1ba0*/  FMNMX R26, R25, R26, !PT ;  /* 0x0000001a191a7209 */ /* 0x000fe20007800000 */
[----:B------:R-:W-:Y:S01]  /*1bb0*/  FMUL R25, R115, c[0x0][0x188] ;  /* 0x0000620073197a20 */ /* 0x000fe20000400000 */
[----:B0-----:R-:W-:Y:S02]  /*1bc0*/  FMNMX R17, R28, R17, !PT ;  /* 0x000000111c117209 */ /* 0x001fe40007800000 */
        /* <DEDUP_REMOVED lines=58> */
[----:B-----5:R-:W0:Y:S01]  /*1f70*/  SHFL.BFLY PT, R36, R35, 0x2, 0x1f ;  /* 0x0c401f0023247f89 */ /* 0x020e2200000e0000 */
[----:B------:R-:W-:-:S05]  /*1f80*/  FMNMX R17, R17, R168, !PT ;  /* 0x000000a811117209 */ /* 0x000fca0007800000 */
[--C-:B------:R-:W-:Y:S02]  /*1f90*/  FFMA R56, R56, c[0x0][0x188], -R17.reuse ;  /* 0x0000620038387a23 */ /* 0x100fe40000000811 */
[----:B------:R-:W-:Y:S02]  /*1fa0*/  FFMA R57, R57, c[0x0][0x188], -R17 ;  /* 0x0000620039397a23 */ /* 0x000fe40000000811 */
[----:B------:R-:W-:Y:S02]  /*1fb0*/  FMUL R56, R56, 1.4426950216293334961 ;  /* 0x3fb8aa3b38387820 */ /* 0x000fe40000400000 */
[----:B------:R-:W-:Y:S02]  /*1fc0*/  FMUL R57, R57, 1.4426950216293334961 ;  /* 0x3fb8aa3b39397820 */ /* 0x000fe40000400000 */
[----:B------:R0:W-:Y:S02]  /*1fd0*/  MUFU.EX2 R159, R56 ;  /* 0x00000038009f7308 */ /* 0x0001e40000000800 */
[----:B0-----:R-:W-:-:S06]  /*1fe0*/  FMNMX R56, R35, R36, !PT ;  /* 0x0000002423387209 */ /* 0x001fcc0007800000 */
[----:B------:R0:W-:Y:S02]  /*1ff0*/  MUFU.EX2 R158, R57 ;  /* 0x00000039009e7308 */ /* 0x0001e40000000800 */
[----:B0-----:R-:W0:Y:S04]  /*2000*/  SHFL.BFLY PT, R57, R56, 0x1, 0x1f ;  /* 0x0c201f0038397f89 */ /* 0x001e2800000e0000 */
[----:B--2---:R-:W-:Y:S04]  /*2010*/  STS.U16 [R15], R120 ;  /* 0x000000780f007388 */ /* 0x004fe80000000400 */
[----:B------:R-:W-:Y:S01]  /*2020*/  STS.U16 [R15+0x1800], R210 ;  /* 0x001800d20f007388 */ /* 0x000fe20000000400 */
[----:B------:R-:W-:-:S03]  /*2030*/  FFMA R68, R68, c[0x0][0x188], -R17 ;  /* 0x0000620044447a23 */ /* 0x000fc60000000811 */
[----:B---3--:R-:W-:Y:S04]  /*2040*/  STS.U16 [R15+0x1000], R130 ;  /* 0x001000820f007388 */ /* 0x008fe80000000400 */
[----:B----4-:R-:W-:Y:S04]  /*2050*/  STS.U16 [R15+0x800], R126 ;  /* 0x0008007e0f007388 */ /* 0x010fe80000000400 */
[----:B------:R-:W-:Y:S04]  /*2060*/  STS.U16 [R21+0x200], R128 ;  /* 0x0002008015007388 */ /* 0x000fe80000000400 */
[----:B------:R-:W-:Y:S04]  /*2070*/  STS.U16 [R21+0xa00], R122 ;  /* 0x000a007a15007388 */ /* 0x000fe80000000400 */
[----:B------:R-:W-:Y:S04]  /*2080*/  STS.U16 [R21+0x1200], R208 ;  /* 0x001200d015007388 */ /* 0x000fe80000000400 */
[----:B------:R-:W-:Y:S04]  /*2090*/  STS.U16 [R21+0x1a00], R212 ;  /* 0x001a00d415007388 */ /* 0x000fe80000000400 */
[----:B------:R-:W-:Y:S04]  /*20a0*/  STS.U16 [R22+0x400], R121 ;  /* 0x0004007916007388 */ /* 0x000fe80000000400 */
[----:B------:R-:W-:Y:S04]  /*20b0*/  STS.U16 [R22+0xc00], R123 ;  /* 0x000c007b16007388 */ /* 0x000fe80000000400 */
[----:B------:R-:W-:Y:S04]  /*20c0*/  STS.U16 [R22+0x1400], R125 ;  /* 0x0014007d16007388 */ /* 0x000fe80000000400 */
[----:B------:R-:W-:Y:S04]  /*20d0*/  STS.U16 [R22+0x1c00], R127 ;  /* 0x001c007f16007388 */ /* 0x000fe80000000400 */
[----:B------:R1:W-:Y:S04]  /*20e0*/  STS.U16 [R23+0x600], R124 ;  /* 0x0006007c17007388 */ /* 0x0003e80000000400 */
[----:B------:R-:W-:Y:S04]  /*20f0*/  STS.U16 [R23+0xe00], R214 ;  /* 0x000e00d617007388 */ /* 0x000fe80000000400 */
[----:B------:R-:W-:Y:S04]  /*2100*/  STS.U16 [R23+0x1600], R216 ;  /* 0x001600d817007388 */ /* 0x000fe80000000400 */
[----:B------:R-:W-:Y:S04]  /*2110*/  STS.U16 [R23+0x1e00], R218 ;  /* 0x001e00da17007388 */ /* 0x000fe80000000400 */
[----:B------:R-:W-:Y:S01]  /*2120*/  BAR.SYNC.DEFER_BLOCKING 0x0 ;  /* 0x0000000000007b1d */ /* 0x000fe20000010000 */
[----:B0-----:R-:W-:Y:S01]  /*2130*/  FMNMX R56, R56, R57, !PT ;  /* 0x0000003938387209 */ /* 0x001fe20007800000 */
[----:B------:R-:W-:-:S03]  /*2140*/  FFMA R57, R44, c[0x0][0x188], -R17 ;  /* 0x000062002c397a23 */ /* 0x000fc60000000811 */
[----:B------:R-:W-:Y:S01]  /*2150*/  FMNMX R44, R56, R169, !PT ;  /* 0x000000a9382c7209 */ /* 0x000fe20007800000 */
[--C-:B------:R-:W-:Y:S02]  /*2160*/  FFMA R56, R45, c[0x0][0x188], -R17.reuse ;  /* 0x000062002d387a23 */ /* 0x100fe40000000811 */
[--C-:B------:R-:W-:Y:S02]  /*2170*/  FFMA R116, R116, c[0x0][0x188], -R17.reuse ;  /* 0x0000620074747a23 */ /* 0x100fe40000000811 */
[----:B------:R-:W-:Y:S02]  /*2180*/  FMUL R56, R56, 1.4426950216293334961 ;  /* 0x3fb8aa3b38387820 */ /* 0x000fe40000400000 */
[--C-:B------:R-:W-:Y:S02]  /*2190*/  FFMA R117, R117, c[0x0][0x188], -R17.reuse ;  /* 0x0000620075757a23 */ /* 0x100fe40000000811 */
[--C-:B------:R-:W-:Y:S02]  /*21a0*/  FFMA R112, R112, c[0x0][0x188], -R17.reuse ;  /* 0x0000620070707a23 */ /* 0x100fe40000000811 */
[----:B------:R-:W-:-:S02]  /*21b0*/  FFMA R113, R113, c[0x0][0x188], -R17 ;  /* 0x0000620071717a23 */ /* 0x000fc40000000811 */
[--C-:B------:R-:W-:Y:S02]  /*21c0*/  FFMA R53, R53, c[0x0][0x188], -R17.reuse ;  /* 0x0000620035357a23 */ /* 0x100fe40000000811 */
[----:B------:R-:W-:Y:S02]  /*21d0*/  FMUL R37, R68, 1.4426950216293334961 ;  /* 0x3fb8aa3b44257820 */ /* 0x000fe40000400000 */
[--C-:B------:R-:W-:Y:S01]  /*21e0*/  FFMA R64, R64, c[0x0][0x188], -R17.reuse ;  /* 0x0000620040407a23 */ /* 0x100fe20000000811 */
[----:B------:R0:W-:Y:S01]  /*21f0*/  MUFU.EX2 R68, R56 ;  /* 0x0000003800447308 */ /* 0x0001e20000000800 */
[--C-:B------:R-:W-:Y:S01]  /*2200*/  FFMA R52, R52, c[0x0][0x188], -R17.reuse ;  /* 0x0000620034347a23 */ /* 0x100fe20000000811 */
[----:B------:R-:W-:Y:S01]  /*2210*/  LDSM.16.M88.4 R120, [R20+0x1000] ;  /* 0x001000001478783b */ /* 0x000fe20000000200 */
[----:B------:R-:W-:Y:S02]  /*2220*/  FFMA R65, R65, c[0x0][0x188], -R17 ;  /* 0x0000620041417a23 */ /* 0x000fe40000000811 */
[----:B------:R-:W-:Y:S01]  /*2230*/  FMUL R116, R116, 1.4426950216293334961 ;  /* 0x3fb8aa3b74747820 */ /* 0x000fe20000400000 */
[----:B------:R-:W-:Y:S01]  /*2240*/  LDSM.16.M88.4 R128, [R20+0x1800] ;  /* 0x001800001480783b */ /* 0x000fe20000000200 */
[----:B------:R-:W-:-:S02]  /*2250*/  FMUL R117, R117, 1.4426950216293334961 ;  /* 0x3fb8aa3b75757820 */ /* 0x000fc40000400000 */
[----:B------:R-:W-:Y:S02]  /*2260*/  FMUL R112, R112, 1.4426950216293334961 ;  /* 0x3fb8aa3b70707820 */ /* 0x000fe40000400000 */
[----:B------:R-:W-:Y:S02]  /*2270*/  FMUL R113, R113, 1.4426950216293334961 ;  /* 0x3fb8aa3b71717820 */ /* 0x000fe40000400000 */
[--C-:B------:R-:W-:Y:S02]  /*2280*/  FFMA R73, R73, c[0x0][0x188], -R17.reuse ;  /* 0x0000620049497a23 */ /* 0x100fe40000000811 */
[--C-:B------:R-:W-:Y:S02]  /*2290*/  FFMA R76, R76, c[0x0][0x188], -R17.reuse ;  /* 0x000062004c4c7a23 */ /* 0x100fe40000000811 */
[----:B------:R-:W-:Y:S02]  /*22a0*/  FFMA R69, R69, c[0x0][0x188], -R17 ;  /* 0x0000620045457a23 */ /* 0x000fe40000000811 */
[----:B------:R-:W-:-:S02]  /*22b0*/  FFMA R118, R118, c[0x0][0x188], -R44 ;  /* 0x0000620076767a23 */ /* 0x000fc4000000082c */
[--C-:B------:R-:W-:Y:S02]  /*22c0*/  FFMA R119, R119, c[0x0][0x188], -R44.reuse ;  /* 0x0000620077777a23 */ /* 0x100fe4000000082c */
[----:B------:R-:W-:Y:S02]  /*22d0*/  FFMA R114, R114, c[0x0][0x188], -R44 ;  /* 0x0000620072727a23 */ /* 0x000fe4000000082c */
[----:B0-----:R-:W-:Y:S02]  /*22e0*/  FADD R56, -R44, R169 ;  /* 0x000000a92c387221 */ /* 0x001fe40000000100 */
[----:B------:R-:W-:Y:S02]  /*22f0*/  FMUL R32, R53, 1.4426950216293334961 ;  /* 0x3fb8aa3b35207820 */ /* 0x000fe40000400000 */
[----:B------:R-:W-:Y:S02]  /*2300*/  FMUL R53, R64, 1.4426950216293334961 ;  /* 0x3fb8aa3b40357820 */ /* 0x000fe40000400000 */
[----:B------:R-:W-:-:S02]  /*2310*/  FMUL R31, R52, 1.4426950216293334961 ;  /* 0x3fb8aa3b341f7820 */ /* 0x000fc40000400000 */
[----:B------:R-:W-:Y:S01]  /*2320*/  FMUL R64, R65, 1.4426950216293334961 ;  /* 0x3fb8aa3b41407820 */ /* 0x000fe20000400000 */
[----:B------:R-:W-:Y:S01]  /*2330*/  MUFU.EX2 R206, R116 ;  /* 0x0000007400ce7308 */ /* 0x000fe20000000800 */
[----:B------:R-:W-:Y:S02]  /*2340*/  FMUL R34, R73, 1.4426950216293334961 ;  /* 0x3fb8aa3b49227820 */ /* 0x000fe40000400000 */
[----:B------:R-:W-:Y:S02]  /*2350*/  FMUL R35, R76, 1.4426950216293334961 ;  /* 0x3fb8aa3b4c237820 */ /* 0x000fe40000400000 */
[----:B------:R-:W-:Y:S02]  /*2360*/  FMUL R52, R69, 1.4426950216293334961 ;  /* 0x3fb8aa3b45347820 */ /* 0x000fe40000400000 */
[----:B------:R-:W-:Y:S01]  /*2370*/  FMUL R65, R56, 1.4426950216293334961 ;  /* 0x3fb8aa3b38417820 */ /* 0x000fe20000400000 */
[----:B------:R0:W1:Y:S01]  /*2380*/  MUFU.EX2 R207, R117 ;  /* 0x0000007500cf7308 */ /* 0x0000620000000800 */
[----:B------:R-:W-:-:S02]  /*2390*/  FMUL R73, R118, 1.4426950216293334961 ;  /* 0x3fb8aa3b76497820 */ /* 0x000fc40000400000 */
[----:B------:R-:W-:Y:S02]  /*23a0*/  FMUL R76, R119, 1.4426950216293334961 ;  /* 0x3fb8aa3b774c7820 */ /* 0x000fe40000400000 */
[----:B------:R-:W-:Y:S02]  /*23b0*/  FMUL R69, R114, 1.4426950216293334961 ;  /* 0x3fb8aa3b72457820 */ /* 0x000fe40000400000 */
[----:B------:R-:W-:Y:S01]  /*23c0*/  FFMA R56, R115, c[0x0][0x188], -R44 ;  /* 0x0000620073387a23 */ /* 0x000fe2000000082c */
[----:B------:R-:W-:Y:S01]  /*23d0*/  MUFU.EX2 R204, R112 ;  /* 0x0000007000cc7308 */ /* 0x000fe20000000800 */
[--C-:B------:R-:W-:Y:S01]  /*23e0*/  FFMA R60, R60, c[0x0][0x188], -R17.reuse ;  /* 0x000062003c3c7a23 */ /* 0x100fe20000000811 */
[----:B0-----:R-:W0:Y:S06]  /*23f0*/  LDSM.16.M88.4 R116, [R20] ;  /* 0x000000001474783b */ /* 0x001e2c0000000200 */
[----:B------:R2:W3:Y:S01]  /*2400*/  MUFU.EX2 R205, R113 ;  /* 0x0000007100cd7308 */ /* 0x0004e20000000800 */
[----:B------:R-:W-:Y:S01]  /*2410*/  FMUL R60, R60, 1.4426950216293334961 ;  /* 0x3fb8aa3b3c3c7820 */ /* 0x000fe20000400000 */
[----:B--2---:R-:W2:Y:S06]  /*2420*/  LDSM.16.M88.4 R112, [R20+0x800] ;  /* 0x000800001470783b */ /* 0x004eac0000000200 */
[----:B------:R4:W-:Y:S01]  /*2430*/  MUFU.EX2 R161, R60 ;  /* 0x0000003c00a17308 */ /* 0x0009e20000000800 */
[----:B------:R-:W-:-:S02]  /*2440*/  FFMA R88, R88, c[0x0][0x188], -R17 ;  /* 0x0000620058587a23 */ /* 0x000fc40000000811 */
[----:B------:R-:W-:Y:S02]  /*2450*/  FFMA R72, R72, c[0x0][0x188], -R17 ;  /* 0x0000620048487a23 */ /* 0x000fe40000000811 */
[----:B------:R-:W-:Y:S02]  /*2460*/  FMUL R56, R56, 1.4426950216293334961 ;  /* 0x3fb8aa3b38387820 */ /* 0x000fe40000400000 */
[----:B----4-:R-:W-:-:S04]  /*2470*/  FADD R60, -R17, R168 ;  /* 0x000000a8113c7221 */ /* 0x010fc80000000100 */
[----:B------:R-:W-:Y:S01]  /*2480*/  FMUL R60, R60, 1.4426950216293334961 ;  /* 0x3fb8aa3b3c3c7820 */ /* 0x000fe20000400000 */
[----:B------:R-:W-:Y:S01]  /*2490*/  MUFU.EX2 R73, R73 ;  /* 0x0000004900497308 */ /* 0x000fe20000000800 */
[----:B------:R-:W-:Y:S02]  /*24a0*/  FMUL R29, R88, 1.4426950216293334961 ;  /* 0x3fb8aa3b581d7820 */ /* 0x000fe40000400000 */
[----:B------:R-:W-:-:S05]  /*24b0*/  FMUL R33, R72, 1.4426950216293334961 ;  /* 0x3fb8aa3b48217820 */ /* 0x000fca0000400000 */
[----:B------:R-:W-:Y:S08]  /*24c0*/  MUFU.EX2 R88, R60 ;  /* 0x0000003c00587308 */ /* 0x000ff00000000800 */
[----:B------:R-:W4:Y:S08]  /*24d0*/  MUFU.EX2 R76, R76 ;  /* 0x0000004c004c7308 */ /* 0x000f300000000800 */
[----:B------:R-:W-:Y:S08]  /*24e0*/  MUFU.EX2 R69, R69 ;  /* 0x0000004500457308 */ /* 0x000ff00000000800 */
[----:B------:R-:W-:Y:S08]  /*24f0*/  MUFU.EX2 R65, R65 ;  /* 0x0000004100417308 */ /* 0x000ff00000000800 */
[----:B------:R-:W5:Y:S01]  /*2500*/  MUFU.EX2 R72, R56 ;  /* 0x0000003800487308 */ /* 0x000f620000000800 */
[----:B------:R-:W-:-:S02]  /*2510*/  FFMA R77, R77, c[0x0][0x188], -R17 ;  /* 0x000062004d4d7a23 */ /* 0x000fc40000000811 */
[--C-:B------:R-:W-:Y:S02]  /*2520*/  FFMA R92, R92, c[0x0][0x188], -R17.reuse ;  /* 0x000062005c5c7a23 */ /* 0x100fe40000000811 */
[----:B------:R-:W-:Y:S01]  /*2530*/  FFMA R86, R86, c[0x0][0x188], -R44 ;  /* 0x0000620056567a23 */ /* 0x000fe2000000082c */
[----:B-1----:R-:W-:Y:S01]  /*2540*/  F2FP.BF16.PACK_AB R124, R207, R206 ;  /* 0x000000cecf7c723e */ /* 0x002fe200000010ff */
[--C-:B------:R-:W-:Y:S01]  /*2550*/  FFMA R84, R84, c[0x0][0x188], -R17.reuse ;  /* 0x0000620054547a23 */ /* 0x100fe20000000811 */
[----:B---3--:R-:W-:Y:S01]  /*2560*/  F2FP.BF16.PACK_AB R126, R205, R204 ;  /* 0x000000cccd7e723e */ /* 0x008fe200000010ff */
[--C-:B------:R-:W-:Y:S01]  /*2570*/  FFMA R85, R85, c[0x0][0x188], -R17.reuse ;  /* 0x0000620055557a23 */ /* 0x100fe20000000811 */
[----:B----4-:R-:W-:Y:S01]  /*2580*/  F2FP.BF16.PACK_AB R125, R76, R73 ;  /* 0x000000494c7d723e */ /* 0x010fe200000010ff */
[----:B------:R-:W-:Y:S02]  /*2590*/  FFMA R61, R61, c[0x0][0x188], -R17 ;  /* 0x000062003d3d7a23 */ /* 0x000fe40000000811 */
[----:B------:R-:W-:-:S02]  /*25a0*/  FMUL R132, R88, R132 ;  /* 0x0000008458847220 */ /* 0x000fc40000400000 */
[----:B------:R-:W-:Y:S01]  /*25b0*/  FMUL R133, R88, R133 ;  /* 0x0000008558857220 */ /* 0x000fe20000400000 */
[----:B-----5:R-:W-:Y:S01]  /*25c0*/  F2FP.BF16.PACK_AB R127, R72, R69 ;  /* 0x00000045487f723e */ /* 0x020fe200000010ff */
[C---:B------:R-:W-:Y:S02]  /*25d0*/  FMUL R134, R65.reuse, R134 ;  /* 0x0000008641867220 */ /* 0x040fe40000400000 */
[C---:B------:R-:W-:Y:S02]  /*25e0*/  FMUL R135, R65.reuse, R135 ;  /* 0x0000008741877220 */ /* 0x040fe40000400000 */
[C---:B------:R-:W-:Y:S02]  /*25f0*/  FMUL R100, R88.reuse, R100 ;  /* 0x0000006458647220 */ /* 0x040fe40000400000 */
[----:B------:R-:W-:Y:S02]  /*2600*/  FMUL R101, R88, R101 ;  /* 0x0000006558657220 */ /* 0x000fe40000400000 */
[----:B------:R-:W-:-:S02]  /*2610*/  FMUL R102, R65, R102 ;  /* 0x0000006641667220 */ /* 0x000fc40000400000 */
[----:B------:R-:W-:Y:S02]  /*2620*/  FMUL R103, R65, R103 ;  /* 0x0000006741677220 */ /* 0x000fe40000400000 */
[--C-:B------:R-:W-:Y:S02]  /*2630*/  FFMA R87, R87, c[0x0][0x188], -R44.reuse ;  /* 0x0000620057577a23 */ /* 0x100fe4000000082c */
[--C-:B------:R-:W-:Y:S02]  /*2640*/  FFMA R62, R62, c[0x0][0x188], -R44.reuse ;  /* 0x000062003e3e7a23 */ /* 0x100fe4000000082c */
[----:B------:R-:W-:Y:S02]  /*2650*/  FFMA R63, R63, c[0x0][0x188], -R44 ;  /* 0x000062003f3f7a23 */ /* 0x000fe4000000082c */
[----:B------:R-:W-:Y:S02]  /*2660*/  FMUL R36, R77, 1.4426950216293334961 ;  /* 0x3fb8aa3b4d247820 */ /* 0x000fe40000400000 */
[----:B------:R-:W-:-:S02]  /*2670*/  FMUL R92, R92, 1.4426950216293334961 ;  /* 0x3fb8aa3b5c5c7820 */ /* 0x000fc40000400000 */
[----:B------:R-:W-:Y:S02]  /*2680*/  FFMA R89, R89, c[0x0][0x188], -R17 ;  /* 0x0000620059597a23 */ /* 0x000fe40000000811 */
[----:B------:R-:W-:Y:S02]  /*2690*/  FMUL R77, R86, 1.4426950216293334961 ;  /* 0x3fb8aa3b564d7820 */ /* 0x000fe40000400000 */
[----:B------:R-:W-:Y:S02]  /*26a0*/  FMUL R84, R84, 1.4426950216293334961 ;  /* 0x3fb8aa3b54547820 */ /* 0x000fe40000400000 */
[----:B------:R-:W-:Y:S02]  /*26b0*/  FMUL R85, R85, 1.4426950216293334961 ;  /* 0x3fb8aa3b55557820 */ /* 0x000fe40000400000 */
[----:B------:R-:W-:Y:S02]  /*26c0*/  FMUL R61, R61, 1.4426950216293334961 ;  /* 0x3fb8aa3b3d3d7820 */ /* 0x000fe40000400000 */
[----:B------:R-:W-:-:S02]  /*26d0*/  FMUL R87, R87, 1.4426950216293334961 ;  /* 0x3fb8aa3b57577820 */ /* 0x000fc40000400000 */
[----:B------:R-:W-:Y:S02]  /*26e0*/  FMUL R62, R62, 1.4426950216293334961 ;  /* 0x3fb8aa3b3e3e7820 */ /* 0x000fe40000400000 */
[----:B------:R-:W-:Y:S01]  /*26f0*/  FMUL R63, R63, 1.4426950216293334961 ;  /* 0x3fb8aa3b3f3f7820 */ /* 0x000fe20000400000 */
[----:B------:R-:W-:Y:S01]  /*2700*/  MUFU.EX2 R27, R92 ;  /* 0x0000005c001b7308 */ /* 0x000fe20000000800 */
[----:B------:R-:W-:Y:S01]  /*2710*/  FMUL R30, R89, 1.4426950216293334961 ;  /* 0x3fb8aa3b591e7820 */ /* 0x000fe20000400000 */
[----:B0-----:R-:W-:Y:S01]  /*2720*/  HMMA.16816.F32.BF16 R132, R124, R116, R132 ;  /* 0x000000747c84723c */ /* 0x001fe20000041884 */
[----:B------:R-:W-:-:S05]  /*2730*/  FFMA R93, R93, c[0x0][0x188], -R17 ;  /* 0x000062005d5d7a23 */ /* 0x000fca0000000811 */
[----:B------:R-:W-:Y:S02]  /*2740*/  MUFU.EX2 R162, R84 ;  /* 0x0000005400a27308 */ /* 0x000fe40000000800 */
[----:B--2---:R-:W-:Y:S06]  /*2750*/  HMMA.16816.F32.BF16 R100, R124, R112, R100 ;  /* 0x000000707c64723c */ /* 0x004fec0000041864 */
[----:B------:R-:W0:Y:S01]  /*2760*/  MUFU.EX2 R163, R85 ;  /* 0x0000005500a37308 */ /* 0x000e220000000800 */
[----:B------:R-:W-:-:S07]  /*2770*/  FMUL R93, R93, 1.4426950216293334961 ;  /* 0x3fb8aa3b5d5d7820 */ /* 0x000fce0000400000 */
[----:B------:R-:W1:Y:S01]  /*2780*/  MUFU.EX2 R160, R61 ;  /* 0x0000003d00a07308 */ /* 0x000e620000000800 */
[----:B------:R-:W-:-:S07]  /*2790*/  FFMA R60, R59, c[0x0][0x188], -R44 ;  /* 0x000062003b3c7a23 */ /* 0x000fce000000082c */
[----:B------:R-:W-:Y:S08]  /*27a0*/  MUFU.EX2 R77, R77 ;  /* 0x0000004d004d7308 */ /* 0x000ff00000000800 */
[----:B------:R-:W-:Y:S08]  /*27b0*/  MUFU.EX2 R92, R87 ;  /* 0x00000057005c7308 */ /* 0x000ff00000000800 */
[----:B------:R-:W-:Y:S08]  /*27c0*/  MUFU.EX2 R112, R62 ;  /* 0x0000003e00707308 */ /* 0x000ff00000000800 */
[----:B------:R-:W2:Y:S01]  /*27d0*/  MUFU.EX2 R89, R63 ;  /* 0x0000003f00597308 */ /* 0x000ea20000000800 */
[----:B------:R-:W-:-:S02]  /*27e0*/  FMUL R57, R57, 1.4426950216293334961 ;  /* 0x3fb8aa3b39397820 */ /* 0x000fc40000400000 */
[----:B------:R-:W-:Y:S02]  /*27f0*/  FFMA R58, R58, c[0x0][0x188], -R44 ;  /* 0x000062003a3a7a23 */ /* 0x000fe4000000082c */
[----:B------:R-:W-:-:S03]  /*2800*/  FMUL R108, R88, R108 ;  /* 0x0000006c586c7220 */ /* 0x000fc60000400000 */
[----:B------:R3:W-:Y:S01]  /*2810*/  MUFU.EX2 R28, R93 ;  /* 0x0000005d001c7308 */ /* 0x0007e20000000800 */
[C---:B------:R-:W-:Y:S02]  /*2820*/  FMUL R109, R88.reuse, R109 ;  /* 0x0000006d586d7220 */ /* 0x040fe40000400000 */
[C---:B------:R-:W-:Y:S02]  /*2830*/  FMUL R110, R65.reuse, R110 ;  /* 0x0000006e416e7220 */ /* 0x040fe40000400000 */
[C---:B------:R-:W-:Y:S02]  /*2840*/  FMUL R111, R65.reuse, R111 ;  /* 0x0000006f416f7220 */ /* 0x040fe40000400000 */
[----:B------:R-:W-:Y:S02]  /*2850*/  FMUL R104, R88, R104 ;  /* 0x0000006858687220 */ /* 0x000fe40000400000 */
[----:B---3--:R-:W-:Y:S02]  /*2860*/  FMUL R93, R60, 1.4426950216293334961 ;  /* 0x3fb8aa3b3c5d7820 */ /* 0x008fe40000400000 */
[----:B------:R-:W3:Y:S01]  /*2870*/  LDSM.16.M88.4 R60, [R9] ;  /* 0x00000000093c783b */ /* 0x000ee20000000200 */
[----:B------:R-:W-:Y:S01]  /*2880*/  FMUL R106, R65, R106 ;  /* 0x0000006a416a7220 */ /* 0x000fe20000400000 */
[----:B------:R4:W-:Y:S01]  /*2890*/  MUFU.EX2 R45, R57 ;  /* 0x00000039002d7308 */ /* 0x0009e20000000800 */
[----:B------:R-:W-:-:S02]  /*28a0*/  FMUL R105, R88, R105 ;  /* 0x0000006958697220 */ /* 0x000fc40000400000 */
[----:B------:R-:W-:Y:S01]  /*28b0*/  FMUL R107, R65, R107 ;  /* 0x0000006b416b7220 */ /* 0x000fe20000400000 */
[----:B0-----:R-:W-:Y:S01]  /*28c0*/  F2FP.BF16.PACK_AB R56, R163, R162 ;  /* 0x000000a2a338723e */ /* 0x001fe200000010ff */
[----:B------:R-:W-:Y:S01]  /*28d0*/  FMUL R116, R58, 1.4426950216293334961 ;  /* 0x3fb8aa3b3a747820 */ /* 0x000fe20000400000 */
[----:B-1----:R-:W-:Y:S02]  /*28e0*/  F2FP.BF16.PACK_AB R58, R160, R161 ;  /* 0x000000a1a03a723e */ /* 0x002fe400000010ff */
[----:B--2---:R-:W-:Y:S02]  /*28f0*/  F2FP.BF16.PACK_AB R59, R89, R112 ;  /* 0x00000070593b723e */ /* 0x004fe400000010ff */
[----:B----4-:R-:W-:Y:S01]  /*2900*/  F2FP.BF16.PACK_AB R57, R92, R77 ;  /* 0x0000004d5c39723e */ /* 0x010fe200000010ff */
[--C-:B------:R-:W-:Y:S01]  /*2910*/  FFMA R82, R82, c[0x0][0x188], -R44.reuse ;  /* 0x0000620052527a23 */ /* 0x100fe2000000082c */
[----:B------:R-:W-:Y:S01]  /*2920*/  HMMA.16816.F32.BF16 R108, R124, R120, R108 ;  /* 0x000000787c6c723c */ /* 0x000fe2000004186c */
[----:B------:R-:W-:-:S02]  /*2930*/  FFMA R84, R83, c[0x0][0x188], -R44 ;  /* 0x0000620053547a23 */ /* 0x000fc4000000082c */
[--C-:B------:R-:W-:Y:S02]  /*2940*/  FFMA R80, R80, c[0x0][0x188], -R17.reuse ;  /* 0x0000620050507a23 */ /* 0x100fe40000000811 */
[----:B------:R-:W-:-:S03]  /*2950*/  FFMA R81, R81, c[0x0][0x188], -R17 ;  /* 0x0000620051517a23 */ /* 0x000fc60000000811 */
[----:B------:R-:W-:Y:S01]  /*2960*/  HMMA.16816.F32.BF16 R104, R124, R128, R104 ;  /* 0x000000807c68723c */ /* 0x000fe20000041868 */
[----:B------:R-:W-:Y:S02]  /*2970*/  FMUL R113, R84, 1.4426950216293334961 ;  /* 0x3fb8aa3b54717820 */ /* 0x000fe40000400000 */
[----:B------:R-:W-:Y:S01]  /*2980*/  FMUL R80, R80, 1.4426950216293334961 ;  /* 0x3fb8aa3b50507820 */ /* 0x000fe20000400000 */
[----:B------:R-:W-:Y:S01]  /*2990*/  MUFU.EX2 R116, R116 ;  /* 0x0000007400747308 */ /* 0x000fe20000000800 */
[----:B------:R-:W-:Y:S01]  /*29a0*/  FMUL R81, R81, 1.4426950216293334961 ;  /* 0x3fb8aa3b51517820 */ /* 0x000fe20000400000 */
[----:B------:R-:W0:Y:S02]  /*29b0*/  LDSM.16.M88.4 R84, [R9+0x1000] ;  /* 0x001000000954783b */ /* 0x000e240000000200 */
[----:B------:R-:W-:Y:S07]  /*29c0*/  HMMA.16816.F32.BF16 R132, R56, R118, R132 ;  /* 0x000000763884723c */ /* 0x000fee0000041884 */
[----:B------:R-:W-:Y:S01]  /*29d0*/  FMUL R118, R82, 1.4426950216293334961 ;  /* 0x3fb8aa3b52767820 */ /* 0x000fe20000400000 */
[----:B------:R-:W-:Y:S01]  /*29e0*/  MUFU.EX2 R157, R80 ;  /* 0x00000050009d7308 */ /* 0x000fe20000000800 */
[----:B------:R-:W-:-:S02]  /*29f0*/  FFMA R96, R96, c[0x0][0x188], -R17 ;  /* 0x0000620060607a23 */ /* 0x000fc40000000811 */
[----:B------:R-:W-:-:S05]  /*2a00*/  FFMA R97, R97, c[0x0][0x188], -R17 ;  /* 0x0000620061617a23 */ /* 0x000fca0000000811 */
[----:B------:R1:W2:Y:S01]  /*2a10*/  MUFU.EX2 R156, R81 ;  /* 0x00000051009c7308 */ /* 0x0002a20000000800 */
[----:B------:R-:W-:-:S07]  /*2a20*/  FMUL R96, R96, 1.4426950216293334961 ;  /* 0x3fb8aa3b60607820 */ /* 0x000fce0000400000 */
[----:B------:R-:W4:Y:S01]  /*2a30*/  MUFU.EX2 R93, R93 ;  /* 0x0000005d005d7308 */ /* 0x000f220000000800 */
[----:B------:R-:W-:Y:S02]  /*2a40*/  FMUL R97, R97, 1.4426950216293334961 ;  /* 0x3fb8aa3b61617820 */ /* 0x000fe40000400000 */
[----:B------:R-:W-:Y:S01]  /*2a50*/  FFMA R98, R98, c[0x0][0x188], -R44 ;  /* 0x0000620062627a23 */ /* 0x000fe2000000082c */
[----:B------:R-:W-:Y:S01]  /*2a60*/  HMMA.16816.F32.BF16 R100, R56, R114, R100 ;  /* 0x000000723864723c */ /* 0x000fe20000041864 */
[----:B-1----:R-:W1:Y:S03]  /*2a70*/  LDSM.16.M88.4 R80, [R9+0x800] ;  /* 0x000800000950783b */ /* 0x002e660000000200 */
[----:B------:R-:W-:Y:S08]  /*2a80*/  MUFU.EX2 R118, R118 ;  /* 0x0000007600767308 */ /* 0x000ff00000000800 */
[----:B------:R-:W5:Y:S01]  /*2a90*/  MUFU.EX2 R113, R113 ;  /* 0x0000007100717308 */ /* 0x000f620000000800 */
[----:B------:R-:W-:-:S02]  /*2aa0*/  FMUL R114, R98, 1.4426950216293334961 ;  /* 0x3fb8aa3b62727820 */ /* 0x000fc40000400000 */
[----:B------:R-:W-:Y:S01]  /*2ab0*/  FFMA R115, R99, c[0x0][0x188], -R44 ;  /* 0x0000620063737a23 */ /* 0x000fe2000000082c */
[C---:B------:R-:W-:Y:S04]  /*2ac0*/  HMMA.16816.F32.BF16 R108, R56.reuse, R122, R108 ;  /* 0x0000007a386c723c */ /* 0x040fe8000004186c */
[----:B------:R-:W-:Y:S04]  /*2ad0*/  MUFU.EX2 R25, R96 ;  /* 0x0000006000197308 */ /* 0x000fe80000000800 */
[----:B------:R-:W-:Y:S04]  /*2ae0*/  HMMA.16816.F32.BF16 R104, R56, R130, R104 ;  /* 0x000000823868723c */ /* 0x000fe80000041868 */
[----:B------:R0:W1:Y:S03]  /*2af0*/  MUFU.EX2 R26, R97 ;  /* 0x00000061001a7308 */ /* 0x0000660000000800 */
[----:B------:R-:W-:-:S02]  /*2b00*/  F2FP.BF16.PACK_AB R56, R158, R159 ;  /* 0x0000009f9e38723e */ /* 0x000fc400000010ff */
[----:B--2---:R-:W-:Y:S01]  /*2b10*/  F2FP.BF16.PACK_AB R58, R156, R157 ;  /* 0x0000009d9c3a723e */ /* 0x004fe200000010ff */
[----:B0-----:R-:W0:Y:S01]  /*2b20*/  LDSM.16.M88.4 R96, [R9+0x1800] ;  /* 0x001800000960783b */ /* 0x001e220000000200 */
[----:B----4-:R-:W-:Y:S02]  /*2b30*/  F2FP.BF16.PACK_AB R57, R93, R116 ;  /* 0x000000745d39723e */ /* 0x010fe400000010ff */
[----:B-----5:R-:W-:Y:S01]  /*2b40*/  F2FP.BF16.PACK_AB R59, R113, R118 ;  /* 0x00000076713b723e */ /* 0x020fe200000010ff */
[----:B------:R-:W-:Y:S02]  /*2b50*/  FADD R207, R206, R207 ;  /* 0x000000cfcecf7221 */ /* 0x000fe40000000000 */
[----:B------:R-:W-:Y:S02]  /*2b60*/  FADD R76, R73, R76 ;  /* 0x0000004c494c7221 */ /* 0x000fe40000000000 */
[----:B------:R-:W-:Y:S02]  /*2b70*/  FADD R204, R204, R207 ;  /* 0x000000cfcccc7221 */ /* 0x000fe40000000000 */
[----:B---3--:R-:W-:Y:S02]  /*2b80*/  HMMA.16816.F32.BF16 R132, R56, R60, R132 ;  /* 0x0000003c3884723c */ /* 0x008fe40000041884 */
[----:B------:R-:W-:-:S05]  /*2b90*/  FADD R205, R205, R204 ;  /* 0x000000cccdcd7221 */ /* 0x000fca0000000000 */
[----:B------:R-:W-:-:S04]  /*2ba0*/  FADD R61, R69, R76 ;  /* 0x0000004c453d7221 */ /* 0x000fc80000000000 */
[----:B------:R-:W-:Y:S02]  /*2bb0*/  FADD R72, R72, R61 ;  /* 0x0000003d48487221 */ /* 0x000fe40000000000 */
[----:B------:R-:W-:Y:S02]  /*2bc0*/  FADD R162, R162, R205 ;  /* 0x000000cda2a27221 */ /* 0x000fe40000000000 */
[----:B------:R-:W-:Y:S02]  /*2bd0*/  FADD R77, R77, R72 ;  /* 0x000000484d4d7221 */ /* 0x000fe40000000000 */
[--C-:B------:R-:W-:Y:S02]  /*2be0*/  FFMA R94, R94, c[0x0][0x188], -R44.reuse ;  /* 0x000062005e5e7a23 */ /* 0x100fe4000000082c */
[----:B------:R-:W-:Y:S02]  /*2bf0*/  FFMA R95, R95, c[0x0][0x188], -R44 ;  /* 0x000062005f5f7a23 */ /* 0x000fe4000000082c */
[----:B------:R-:W-:-:S02]  /*2c00*/  FADD R162, R163, R162 ;  /* 0x000000a2a3a27221 */ /* 0x000fc40000000000 */
[----:B------:R-:W-:Y:S02]  /*2c10*/  FADD R73, R92, R77 ;  /* 0x0000004d5c497221 */ /* 0x000fe40000000000 */
[----:B------:R-:W-:Y:S02]  /*2c20*/  FMUL R115, R115, 1.4426950216293334961 ;  /* 0x3fb8aa3b73737820 */ /* 0x000fe40000400000 */
[----:B------:R-:W-:Y:S02]  /*2c30*/  FMUL R94, R94, 1.4426950216293334961 ;  /* 0x3fb8aa3b5e5e7820 */ /* 0x000fe40000400000 */
[----:B------:R-:W-:Y:S02]  /*2c40*/  FMUL R95, R95, 1.4426950216293334961 ;  /* 0x3fb8aa3b5f5f7820 */ /* 0x000fe40000400000 */
[----:B------:R-:W-:Y:S02]  /*2c50*/  FADD R161, R161, R162 ;  /* 0x000000a2a1a17221 */ /* 0x000fe40000000000 */
[----:B------:R-:W-:Y:S01]  /*2c60*/  FADD R112, R112, R73 ;  /* 0x0000004970707221 */ /* 0x000fe20000000000 */
[----:B------:R-:W-:Y:S01]  /*2c70*/  MUFU.EX2 R114, R114 ;  /* 0x0000007200727308 */ /* 0x000fe20000000800 */
[----:B------:R-:W-:-:S02]  /*2c80*/  FADD R160, R160, R161 ;  /* 0x000000a1a0a07221 */ /* 0x000fc40000000000 */
[----:B------:R-:W-:Y:S02]  /*2c90*/  FADD R89, R89, R112 ;  /* 0x0000007059597221 */ /* 0x000fe40000000000 */
[----:B------:R-:W-:-:S03]  /*2ca0*/  FADD R159, R159, R160 ;  /* 0x000000a09f9f7221 */ /* 0x000fc60000000000 */
[----:B------:R-:W2:Y:S01]  /*2cb0*/  MUFU.EX2 R115, R115 ;  /* 0x0000007300737308 */ /* 0x000ea20000000800 */
[----:B------:R-:W-:-:S07]  /*2cc0*/  FADD R116, R116, R89 ;  /* 0x0000005974747221 */ /* 0x000fce0000000000 */
[----:B------:R-:W-:Y:S01]  /*2cd0*/  MUFU.EX2 R94, R94 ;  /* 0x0000005e005e7308 */ /* 0x000fe20000000800 */
[----:B------:R-:W-:-:S07]  /*2ce0*/  FADD R158, R158, R159 ;  /* 0x0000009f9e9e7221 */ /* 0x000fce0000000000 */
[----:B------:R-:W3:Y:S01]  /*2cf0*/  MUFU.EX2 R95, R95 ;  /* 0x0000005f005f7308 */ /* 0x000ee20000000800 */
[----:B------:R-:W-:Y:S01]  /*2d00*/  HMMA.16816.F32.BF16 R108, R56, R84, R108 ;  /* 0x00000054386c723c */ /* 0x000fe2000004186c */
[----:B------:R-:W-:Y:S02]  /*2d10*/  FADD R93, R93, R116 ;  /* 0x000000745d5d7221 */ /* 0x000fe40000000000 */
[--C-:B------:R-:W-:Y:S02]  /*2d20*/  FFMA R90, R90, c[0x0][0x188], -R44.reuse ;  /* 0x000062005a5a7a23 */ /* 0x100fe4000000082c */
[----:B------:R-:W-:-:S03]  /*2d30*/  FFMA R91, R91, c[0x0][0x188], -R44 ;  /* 0x000062005b5b7a23 */ /* 0x000fc6000000082c */
[----:B-1----:R-:W-:Y:S01]  /*2d40*/  HMMA.16816.F32.BF16 R100, R56, R80, R100 ;  /* 0x000000503864723c */ /* 0x002fe20000041864 */
[----:B------:R-:W-:Y:S02]  /*2d50*/  FADD R157, R157, R158 ;  /* 0x0000009e9d9d7221 */ /* 0x000fe40000000000 */
[----:B------:R-:W-:Y:S02]  /*2d60*/  FFMA R60, R54, c[0x0][0x188], -R44 ;  /* 0x00006200363c7a23 */ /* 0x000fe4000000082c */
[----:B------:R-:W-:-:S03]  /*2d70*/  FADD R118, R118, R93 ;  /* 0x0000005d76767221 */ /* 0x000fc60000000000 */
[----:B0-----:R-:W-:Y:S01]  /*2d80*/  HMMA.16816.F32.BF16 R104, R56, R96, R104 ;  /* 0x000000603868723c */ /* 0x001fe20000041868 */
[----:B------:R-:W-:Y:S01]  /*2d90*/  FMUL R69, R90, 1.4426950216293334961 ;  /* 0x3fb8aa3b5a457820 */ /* 0x000fe20000400000 */
[----:B------:R-:W-:Y:S01]  /*2da0*/  F2FP.BF16.PACK_AB R72, R26, R25 ;  /* 0x000000191a48723e */ /* 0x000fe200000010ff */
[----:B------:R-:W-:Y:S01]  /*2db0*/  FMUL R54, R91, 1.4426950216293334961 ;  /* 0x3fb8aa3b5b367820 */ /* 0x000fe20000400000 */
[----:B--2---:R-:W-:Y:S01]  /*2dc0*/  F2FP.BF16.PACK_AB R73, R115, R114 ;  /* 0x000000727349723e */ /* 0x004fe200000010ff */
[--C-:B------:R-:W-:Y:S01]  /*2dd0*/  FFMA R76, R74, c[0x0][0x188], -R44.reuse ;  /* 0x000062004a4c7a23 */ /* 0x100fe2000000082c */
[----:B------:R-:W-:Y:S01]  /*2de0*/  F2FP.BF16.PACK_AB R74, R28, R27 ;  /* 0x0000001b1c4a723e */ /* 0x000fe200000010ff */
[----:B------:R-:W-:Y:S01]  /*2df0*/  FFMA R77, R75, c[0x0][0x188], -R44 ;  /* 0x000062004b4d7a23 */ /* 0x000fe2000000082c */
[----:B---3--:R-:W-:Y:S01]  /*2e00*/  F2FP.BF16.PACK_AB R75, R95, R94 ;  /* 0x0000005e5f4b723e */ /* 0x008fe200000010ff */
[----:B------:R-:W-:Y:S02]  /*2e10*/  FADD R156, R156, R157 ;  /* 0x0000009d9c9c7221 */ /* 0x000fe40000000000 */
[----:B------:R-:W-:Y:S01]  /*2e20*/  FADD R113, R113, R118 ;  /* 0x0000007671717221 */ /* 0x000fe20000000000 */
[----:B------:R-:W-:Y:S01]  /*2e30*/  MUFU.EX2 R29, R29 ;  /* 0x0000001d001d7308 */ /* 0x000fe20000000800 */
[----:B------:R-:W-:Y:S01]  /*2e40*/  FFMA R61, R55, c[0x0][0x188], -R44 ;  /* 0x00006200373d7a23 */ /* 0x000fe2000000082c */
[----:B------:R-:W0:Y:S01]  /*2e50*/  LDSM.16.M88.4 R56, [R20+0x80] ;  /* 0x000080001438783b */ /* 0x000e220000000200 */
[----:B------:R-:W-:-:S02]  /*2e60*/  FADD R25, R25, R156 ;  /* 0x0000009c19197221 */ /* 0x000fc40000000000 */
[----:B------:R-:W-:-:S03]  /*2e70*/  FADD R114, R114, R113 ;  /* 0x0000007172727221 */ /* 0x000fc60000000000 */
[----:B------:R-:W1:Y:S01]  /*2e80*/  MUFU.EX2 R30, R30 ;  /* 0x0000001e001e7308 */ /* 0x000e620000000800 */
[----:B------:R-:W-:Y:S02]  /*2e90*/  FMUL R55, R60, 1.4426950216293334961 ;  /* 0x3fb8aa3b3c377820 */ /* 0x000fe40000400000 */
[----:B------:R-:W-:Y:S01]  /*2ea0*/  FMUL R84, R61, 1.4426950216293334961 ;  /* 0x3fb8aa3b3d547820 */ /* 0x000fe20000400000 */
[----:B------:R-:W-:Y:S04]  /*2eb0*/  HMMA.16816.F32.BF16 R132, R72, R62, R132 ;  /* 0x0000003e4884723c */ /* 0x000fe80000041884 */
[----:B------:R-:W-:Y:S01]  /*2ec0*/  MUFU.EX2 R69, R69 ;  /* 0x0000004500457308 */ /* 0x000fe20000000800 */
[----:B------:R-:W-:Y:S01]  /*2ed0*/  FADD R26, R26, R25 ;  /* 0x000000191a1a7221 */ /* 0x000fe20000000000 */
[----:B------:R-:W2:Y:S01]  /*2ee0*/  LDSM.16.M88.4 R60, [R20+0x880] ;  /* 0x00088000143c783b */ /* 0x000ea20000000200 */
[----:B------:R-:W-:-:S05]  /*2ef0*/  FADD R115, R115, R114 ;  /* 0x0000007273737221 */ /* 0x000fca0000000000 */
[----:B------:R-:W3:Y:S01]  /*2f00*/  MUFU.EX2 R54, R54 ;  /* 0x0000003600367308 */ /* 0x000ee20000000800 */
[----:B------:R-:W-:Y:S02]  /*2f10*/  FADD R27, R27, R26 ;  /* 0x0000001a1b1b7221 */ /* 0x000fe40000000000 */
[----:B------:R-:W-:-:S05]  /*2f20*/  FADD R94, R94, R115 ;  /* 0x000000735e5e7221 */ /* 0x000fca0000000000 */
[----:B------:R-:W-:Y:S01]  /*2f30*/  MUFU.EX2 R31, R31 ;  /* 0x0000001f001f7308 */ /* 0x000fe20000000800 */
[----:B------:R-:W-:Y:S01]  /*2f40*/  FADD R28, R28, R27 ;  /* 0x0000001b1c1c7221 */ /* 0x000fe20000000000 */
[C---:B------:R-:W-:Y:S06]  /*2f50*/  HMMA.16816.F32.BF16 R108, R72.reuse, R86, R108 ;  /* 0x00000056486c723c */ /* 0x040fec000004186c */
[----:B------:R-:W4:Y:S01]  /*2f60*/  MUFU.EX2 R32, R32 ;  /* 0x0000002000207308 */ /* 0x000f220000000800 */
[----:B------:R-:W-:Y:S01]  /*2f70*/  FMUL R76, R76, 1.4426950216293334961 ;  /* 0x3fb8aa3b4c4c7820 */ /* 0x000fe20000400000 */
[C---:B------:R-:W-:Y:S01]  /*2f80*/  HMMA.16816.F32.BF16 R100, R72.reuse, R82, R100 ;  /* 0x000000524864723c */ /* 0x040fe20000041864 */
[----:B------:R-:W-:Y:S01]  /*2f90*/  FADD R94, R95, R94 ;  /* 0x0000005e5f5e7221 */ /* 0x000fe20000000000 */
[----:B------:R-:W5:Y:S04]  /*2fa0*/  LDSM.16.M88.4 R80, [R20+0x1080] ;  /* 0x001080001450783b */ /* 0x000f680000000200 */
[----:B------:R-:W-:Y:S01]  /*2fb0*/  MUFU.EX2 R55, R55 ;  /* 0x0000003700377308 */ /* 0x000fe20000000800 */
[--C-:B------:R-:W-:Y:S01]  /*2fc0*/  FFMA R78, R78, c[0x0][0x188], -R44.reuse ;  /* 0x000062004e4e7a23 */ /* 0x100fe2000000082c */
[----:B------:R-:W-:Y:S06]  /*2fd0*/  HMMA.16816.F32.BF16 R104, R72, R98, R104 ;  /* 0x000000624868723c */ /* 0x000fec0000041868 */
[----:B------:R-:W0:Y:S01]  /*2fe0*/  MUFU.EX2 R84, R84 ;  /* 0x0000005400547308 */ /* 0x000e220000000800 */
[----:B------:R-:W-:Y:S01]  /*2ff0*/  FFMA R86, R79, c[0x0][0x188], -R44 ;  /* 0x000062004f567a23 */ /* 0x000fe2000000082c */
[----:B-1----:R-:W-:Y:S01]  /*3000*/  F2FP.BF16.PACK_AB R72, R30, R29 ;  /* 0x0000001d1e48723e */ /* 0x002fe200000010ff */
[----:B------:R-:W-:Y:S01]  /*3010*/  FMUL R89, R77, 1.4426950216293334961 ;  /* 0x3fb8aa3b4d597820 */ /* 0x000fe20000400000 */
[----:B---3--:R-:W-:Y:S01]  /*3020*/  F2FP.BF16.PACK_AB R73, R54, R69 ;  /* 0x000000453649723e */ /* 0x008fe200000010ff */
[----:B------:R-:W-:-:S02]  /*3030*/  FADD R29, R29, R28 ;  /* 0x0000001c1d1d7221 */ /* 0x000fc40000000000 */
[----:B------:R-:W-:Y:S01]  /*3040*/  FADD R69, R69, R94 ;  /* 0x0000005e45457221 */ /* 0x000fe20000000000 */
[----:B------:R-:W1:Y:S01]  /*3050*/  MUFU.EX2 R33, R33 ;  /* 0x0000002100217308 */ /* 0x000e620000000800 */
[----:B------:R-:W-:Y:S02]  /*3060*/  FMUL R87, R78, 1.4426950216293334961 ;  /* 0x3fb8aa3b4e577820 */ /* 0x000fe40000400000 */
[----:B------:R-:W-:-:S05]  /*3070*/  FMUL R86, R86, 1.4426950216293334961 ;  /* 0x3fb8aa3b56567820 */ /* 0x000fca0000400000 */
[----:B------:R-:W3:Y:S01]  /*3080*/  MUFU.EX2 R34, R34 ;  /* 0x0000002200227308 */ /* 0x000ee20000000800 */
[----:B------:R-:W-:Y:S02]  /*3090*/  FADD R30, R30, R29 ;  /* 0x0000001d1e1e7221 */ /* 0x000fe40000000000 */
[----:B------:R-:W-:-:S05]  /*30a0*/  FADD R54, R54, R69 ;  /* 0x0000004536367221 */ /* 0x000fca0000000000 */
[----:B------:R1:W2:Y:S01]  /*30b0*/  MUFU.EX2 R85, R76 ;  /* 0x0000004c00557308 */ /* 0x0002a20000000800 */
[----:B------:R-:W-:Y:S01]  /*30c0*/  FFMA R70, R70, c[0x0][0x188], -R44 ;  /* 0x0000620046467a23 */ /* 0x000fe2000000082c */
[----:B----4-:R-:W-:Y:S01]  /*30d0*/  F2FP.BF16.PACK_AB R74, R32, R31 ;  /* 0x0000001f204a723e */ /* 0x010fe200000010ff */
[----:B------:R-:W-:Y:S01]  /*30e0*/  FADD R31, R31, R30 ;  /* 0x0000001e1f1f7221 */ /* 0x000fe20000000000 */
[----:B0-----:R-:W-:-:S04]  /*30f0*/  F2FP.BF16.PACK_AB R75, R84, R55 ;  /* 0x00000037544b723e */ /* 0x001fc800000010ff */
[----:B------:R-:W0:Y:S01]  /*3100*/  MUFU.EX2 R90, R89 ;  /* 0x00000059005a7308 */ /* 0x000e220000000800 */
[----:B-1----:R-:W1:Y:S01]  /*3110*/  LDSM.16.M88.4 R76, [R20+0x1880] ;  /* 0x00188000144c783b */ /* 0x002e620000000200 */
[----:B------:R-:W-:Y:S02]  /*3120*/  FADD R55, R55, R54 ;  /* 0x0000003637377221 */ /* 0x000fe40000000000 */
[----:B------:R-:W-:-:S04]  /*3130*/  FMUL R25, R70, 1.4426950216293334961 ;  /* 0x3fb8aa3b46197820 */ /* 0x000fc80000400000 */
[----:B------:R-:W-:Y:S01]  /*3140*/  MUFU.EX2 R35, R35 ;  /* 0x0000002300237308 */ /* 0x000fe20000000800 */
[----:B------:R-:W-:-:S07]  /*3150*/  FADD R32, R32, R31 ;  /* 0x0000001f20207221 */ /* 0x000fce0000000000 */
[----:B------:R-:W4:Y:S01]  /*3160*/  MUFU.EX2 R36, R36 ;  /* 0x0000002400247308 */ /* 0x000f220000000800 */
[----:B------:R-:W-:Y:S02]  /*3170*/  FFMA R71, R71, c[0x0][0x188], -R44 ;  /* 0x0000620047477a23 */ /* 0x000fe4000000082c */
[----:B------:R-:W-:-:S05]  /*3180*/  FADD R84, R84, R55 ;  /* 0x0000003754547221 */ /* 0x000fca0000000000 */
[----:B------:R-:W-:Y:S01]  /*3190*/  MUFU.EX2 R87, R87 ;  /* 0x0000005700577308 */ /* 0x000fe20000000800 */
[----:B------:R-:W-:-:S07]  /*31a0*/  FFMA R66, R66, c[0x0][0x188], -R44 ;  /* 0x0000620042427a23 */ /* 0x000fce000000082c */
[----:B------:R-:W1:Y:S01]  /*31b0*/  MUFU.EX2 R86, R86 ;  /* 0x0000005600567308 */ /* 0x000e620000000800 */
[----:B------:R-:W-:Y:S01]  /*31c0*/  FADD R27, R33, R32 ;  /* 0x00000020211b7221 */ /* 0x000fe20000000000 */
[----:B---3--:R-:W-:Y:S01]  /*31d0*/  F2FP.BF16.PACK_AB R28, R34, R33 ;  /* 0x00000021221c723e */ /* 0x008fe200000010ff */
[----:B------:R-:W-:Y:S02]  /*31e0*/  FMUL R71, R71, 1.4426950216293334961 ;  /* 0x3fb8aa3b47477820 */ /* 0x000fe40000400000 */
[----:B--2---:R-:W-:-:S03]  /*31f0*/  FADD R33, R85, R84 ;  /* 0x0000005455217221 */ /* 0x004fc60000000000 */
[----:B------:R-:W2:Y:S01]  /*3200*/  MUFU.EX2 R37, R37 ;  /* 0x0000002500257308 */ /* 0x000ea20000000800 */
[----:B------:R-:W-:Y:S01]  /*3210*/  FFMA R67, R67, c[0x0][0x188], -R44 ;  /* 0x0000620043437a23 */ /* 0x000fe2000000082c */
[----:B0-----:R-:W-:Y:S01]  /*3220*/  F2FP.BF16.PACK_AB R29, R90, R85 ;  /* 0x000000555a1d723e */ /* 0x001fe200000010ff */
[----:B------:R-:W-:Y:S02]  /*3230*/  FMUL R66, R66, 1.4426950216293334961 ;  /* 0x3fb8aa3b42427820 */ /* 0x000fe40000400000 */
[----:B------:R-:W-:-:S03]  /*3240*/  FADD R34, R34, R27 ;  /* 0x0000001b22227221 */ /* 0x000fc60000000000 */
[----:B------:R-:W0:Y:S01]  /*3250*/  MUFU.EX2 R25, R25 ;  /* 0x0000001900197308 */ /* 0x000e220000000800 */
[----:B------:R-:W-:Y:S01]  /*3260*/  FADD R90, R90, R33 ;  /* 0x000000215a5a7221 */ /* 0x000fe20000000000 */
[----:B----4-:R-:W-:Y:S01]  /*3270*/  F2FP.BF16.PACK_AB R30, R36, R35 ;  /* 0x00000023241e723e */ /* 0x010fe200000010ff */
[----:B------:R-:W-:Y:S01]  /*3280*/  FMUL R67, R67, 1.4426950216293334961 ;  /* 0x3fb8aa3b43437820 */ /* 0x000fe20000400000 */
[----:B-1----:R-:W-:Y:S01]  /*3290*/  F2FP.BF16.PACK_AB R31, R86, R87 ;  /* 0x00000057561f723e */ /* 0x002fe200000010ff */
[----:B------:R-:W-:-:S03]  /*32a0*/  FFMA R46, R46, c[0x0][0x188], -R44 ;  /* 0x000062002e2e7a23 */ /* 0x000fc6000000082c */
[----:B------:R-:W1:Y:S01]  /*32b0*/  MUFU.EX2 R52, R52 ;  /* 0x0000003400347308 */ /* 0x000e620000000800 */
[----:B------:R-:W-:Y:S02]  /*32c0*/  FADD R35, R35, R34 ;  /* 0x0000002223237221 */ /* 0x000fe40000000000 */
[----:B------:R-:W-:-:S05]  /*32d0*/  FADD R87, R87, R90 ;  /* 0x0000005a57577221 */ /* 0x000fca0000000000 */
[----:B------:R-:W3:Y:S01]  /*32e0*/  MUFU.EX2 R26, R71 ;  /* 0x00000047001a7308 */ /* 0x000ee20000000800 */
[----:B------:R-:W-:Y:S02]  /*32f0*/  FMUL R46, R46, 1.4426950216293334961 ;  /* 0x3fb8aa3b2e2e7820 */ /* 0x000fe40000400000 */
[----:B------:R-:W-:-:S05]  /*3300*/  FFMA R47, R47, c[0x0][0x188], -R44 ;  /* 0x000062002f2f7a23 */ /* 0x000fca000000082c */
[----:B------:R-:W4:Y:S01]  /*3310*/  MUFU.EX2 R53, R53 ;  /* 0x0000003500357308 */ /* 0x000f220000000800 */
[----:B------:R-:W-:Y:S01]  /*3320*/  FADD R36, R36, R35 ;  /* 0x0000002324247221 */ /* 0x000fe20000000000 */
[----:B------:R-:W-:Y:S01]  /*3330*/  HMMA.16816.F32.BF16 R132, R72, R56, R132 ;  /* 0x000000384884723c */ /* 0x000fe20000041884 */
[----:B------:R-:W-:-:S05]  /*3340*/  FADD R86, R86, R87 ;  /* 0x0000005756567221 */ /* 0x000fca0000000000 */
[----:B------:R-:W0:Y:S02]  /*3350*/  MUFU.EX2 R66, R66 ;  /* 0x0000004200427308 */ /* 0x000e240000000800 */
[----:B------:R-:W-:Y:S01]  /*3360*/  HMMA.16816.F32.BF16 R100, R72, R60, R100 ;  /* 0x0000003c4864723c */ /* 0x000fe20000041864 */
[----:B------:R-:W-:Y:S02]  /*3370*/  FFMA R48, R48, c[0x0][0x188], -R17 ;  /* 0x0000620030307a23 */ /* 0x000fe40000000811 */
[----:B------:R-:W-:-:S03]  /*3380*/  FMUL R47, R47, 1.4426950216293334961 ;  /* 0x3fb8aa3b2f2f7820 */ /* 0x000fc60000400000 */
[----:B------:R-:W1:Y:S01]  /*3390*/  MUFU.EX2 R64, R64 ;  /* 0x0000004000407308 */ /* 0x000e620000000800 */
[----:B------:R-:W-:Y:S02]  /*33a0*/  FFMA R50, R50, c[0x0][0x188], -R44 ;  /* 0x0000620032327a23 */ /* 0x000fe4000000082c */
[----:B--2---:R-:W-:-:S05]  /*33b0*/  FADD R27, R37, R36 ;  /* 0x00000024251b7221 */ /* 0x004fca0000000000 */
[----:B------:R-:W2:Y:S01]  /*33c0*/  MUFU.EX2 R67, R67 ;  /* 0x0000004300437308 */ /* 0x000ea20000000800 */
[----:B0-----:R-:W-:Y:S02]  /*33d0*/  FADD R33, R25, R86 ;  /* 0x0000005619217221 */ /* 0x001fe40000000000 */
[----:B------:R-:W-:Y:S02]  /*33e0*/  FMUL R48, R48, 1.4426950216293334961 ;  /* 0x3fb8aa3b30307820 */ /* 0x000fe40000400000 */
[----:B------:R-:W-:-:S03]  /*33f0*/  FFMA R49, R49, c[0x0][0x188], -R17 ;  /* 0x0000620031317a23 */ /* 0x000fc60000000811 */
[----:B------:R-:W0:Y:S01]  /*3400*/  MUFU.EX2 R46, R46 ;  /* 0x0000002e002e7308 */ /* 0x000e220000000800 */
[----:B------:R-:W-:Y:S02]  /*3410*/  FFMA R51, R51, c[0x0][0x188], -R44 ;  /* 0x0000620033337a23 */ /* 0x000fe4000000082c */
[----:B------:R-:W-:Y:S02]  /*3420*/  FMUL R50, R50, 1.4426950216293334961 ;  /* 0x3fb8aa3b32327820 */ /* 0x000fe40000400000 */
[----:B-1----:R-:W-:Y:S02]  /*3430*/  FADD R32, R52, R27 ;  /* 0x0000001b34207221 */ /* 0x002fe40000000000 */
[----:B---3--:R-:W-:Y:S01]  /*3440*/  FADD R33, R26, R33 ;  /* 0x000000211a217221 */ /* 0x008fe20000000000 */
[----:B------:R-:W1:Y:S01]  /*3450*/  MUFU.EX2 R47, R47 ;  /* 0x0000002f002f7308 */ /* 0x000e620000000800 */
[----:B------:R-:W-:Y:S02]  /*3460*/  FMUL R49, R49, 1.4426950216293334961 ;  /* 0x3fb8aa3b31317820 */ /* 0x000fe40000400000 */
[----:B------:R-:W-:-:S02]  /*3470*/  FMUL R51, R51, 1.4426950216293334961 ;  /* 0x3fb8aa3b33337820 */ /* 0x000fc40000400000 */
[----:B----4-:R-:W-:Y:S02]  /*3480*/  FADD R27, R53, R32 ;  /* 0x00000020351b7221 */ /* 0x010fe40000000000 */
[----:B------:R-:W-:Y:S01]  /*3490*/  FADD R54, R66, R33 ;  /* 0x0000002142367221 */ /* 0x000fe20000000000 */
[----:B------:R-:W3:Y:S01]  /*34a0*/  MUFU.EX2 R48, R48 ;  /* 0x0000003000307308 */ /* 0x000ee20000000800 */
[----:B------:R-:W-:Y:S01]  /*34b0*/  FADD R36, R64, R27 ;  /* 0x0000001b40247221 */ /* 0x000fe20000000000 */
[C---:B-----5:R-:W-:Y:S01]  /*34c0*/  HMMA.16816.F32.BF16 R108, R72.reuse, R80, R108 ;  /* 0x00000050486c723c */ /* 0x060fe2000004186c */
[----:B--2---:R-:W-:Y:S01]  /*34d0*/  FADD R27, R67, R54 ;  /* 0x00000036431b7221 */ /* 0x004fe20000000000 */
[----:B------:R-:W-:Y:S04]  /*34e0*/  LDSM.16.M88.4 R32, [R9+0x1880] ;  /* 0x001880000920783b */ /* 0x000fe80000000200 */
[----:B------:R-:W2:Y:S02]  /*34f0*/  MUFU.EX2 R50, R50 ;  /* 0x0000003200327308 */ /* 0x000ea40000000800 */
[----:B------:R-:W-:Y:S01]  /*3500*/  HMMA.16816.F32.BF16 R104, R72, R76, R104 ;  /* 0x0000004c4868723c */ /* 0x000fe20000041868 */
[----:B------:R-:W-:Y:S01]  /*3510*/  FADD R55, R45, R36 ;  /* 0x000000242d377221 */ /* 0x000fe20000000000 */
[----:B------:R-:W-:Y:S04]  /*3520*/  LDSM.16.M88.4 R72, [R9+0x80] ;  /* 0x000080000948783b */ /* 0x000fe80000000200 */
[----:B------:R-:W4:Y:S01]  /*3530*/  MUFU.EX2 R49, R49 ;  /* 0x0000003100317308 */ /* 0x000f220000000800 */
[----:B0-----:R-:W-:-:S07]  /*3540*/  FADD R36, R46, R27 ;  /* 0x0000001b2e247221 */ /* 0x001fce0000000000 */
[----:B------:R-:W0:Y:S01]  /*3550*/  MUFU.EX2 R51, R51 ;  /* 0x0000003300337308 */ /* 0x000e220000000800 */
[----:B------:R-:W-:Y:S01]  /*3560*/  HMMA.16816.F32.BF16 R132, R28, R58, R132 ;  /* 0x0000003a1c84723c */ /* 0x000fe20000041884 */
[----:B------:R-:W-:Y:S01]  /*3570*/  FADD R55, R68, R55 ;  /* 0x0000003744377221 */ /* 0x000fe20000000000 */
[----:B------:R-:W-:Y:S01]  /*3580*/  LDSM.16.M88.4 R56, [R9+0x1080] ;  /* 0x001080000938783b */ /* 0x000fe20000000200 */
[----:B-1----:R-:W-:-:S05]  /*3590*/  FADD R27, R47, R36 ;  /* 0x000000242f1b7221 */ /* 0x002fca0000000000 */
[----:B------:R-:W-:Y:S01]  /*35a0*/  HMMA.16816.F32.BF16 R60, R28, R62, R100 ;  /* 0x0000003e1c3c723c */ /* 0x000fe20000041864 */
[----:B------:R-:W-:Y:S01]  /*35b0*/  LDSM.16.M88.4 R100, [R9+0x880] ;  /* 0x000880000964783b */ /* 0x000fe20000000200 */
[----:B---3--:R-:W-:Y:S02]  /*35c0*/  FADD R36, R48, R55 ;  /* 0x0000003730247221 */ /* 0x008fe40000000000 */
[----:B--2---:R-:W-:Y:S02]  /*35d0*/  FADD R54, R50, R27 ;  /* 0x0000001b32367221 */ /* 0x004fe40000000000 */
[----:B----4-:R-:W-:Y:S02]  /*35e0*/  FADD R36, R49, R36 ;  /* 0x0000002431247221 */ /* 0x010fe40000000000 */
[----:B0-----:R-:W-:-:S03]  /*35f0*/  FADD R54, R51, R54 ;  /* 0x0000003633367221 */ /* 0x001fc60000000000 */
[----:B------:R-:W0:Y:S04]  /*3600*/  SHFL.BFLY PT, R27, R36, 0x2, 0x1f ;  /* 0x0c401f00241b7f89 */ /* 0x000e2800000e0000 */
[----:B------:R-:W1:Y:S01]  /*3610*/  SHFL.BFLY PT, R55, R54, 0x2, 0x1f ;  /* 0x0c401f0036377f89 */ /* 0x000e6200000e0000 */
[C---:B------:R-:W-:Y:S08]  /*3620*/  HMMA.16816.F32.BF16 R108, R28.reuse, R82, R108 ;  /* 0x000000521c6c723c */ /* 0x040ff0000004186c */
[----:B------:R-:W-:Y:S07]  /*3630*/  HMMA.16816.F32.BF16 R104, R28, R78, R104 ;  /* 0x0000004e1c68723c */ /* 0x000fee0000041868 */
[----:B------:R-:W-:-:S02]  /*3640*/  F2FP.BF16.PACK_AB R28, R52, R37 ;  /* 0x00000025341c723e */ /* 0x000fc400000010ff */
[----:B------:R-:W-:Y:S02]  /*3650*/  F2FP.BF16.PACK_AB R29, R26, R25 ;  /* 0x000000191a1d723e */ /* 0x000fe400000010ff */
[----:B------:R-:W-:Y:S02]  /*3660*/  F2FP.BF16.PACK_AB R30, R64, R53 ;  /* 0x00000035401e723e */ /* 0x000fe400000010ff */
[----:B------:R-:W-:Y:S01]  /*3670*/  F2FP.BF16.PACK_AB R31, R67, R66 ;  /* 0x00000042431f723e */ /* 0x000fe200000010ff */
[----:B0-----:R-:W-:Y:S02]  /*3680*/  FADD R27, R36, R27 ;  /* 0x0000001b241b7221 */ /* 0x001fe40000000000 */
[----:B-1----:R-:W-:-:S03]  /*3690*/  FADD R55, R54, R55 ;  /* 0x0000003736377221 */ /* 0x002fc60000000000 */
[----:B------:R-:W0:Y:S01]  /*36a0*/  SHFL.BFLY PT, R26, R27, 0x1, 0x1f ;  /* 0x0c201f001b1a7f89 */ /* 0x000e2200000e0000 */
[C---:B------:R-:W-:Y:S08]  /*36b0*/  HMMA.16816.F32.BF16 R132, R28.reuse, R72, R132 ;  /* 0x000000481c84723c */ /* 0x040ff00000041884 */
[C---:B------:R-:W-:Y:S08]  /*36c0*/  HMMA.16816.F32.BF16 R60, R28.reuse, R100, R60 ;  /* 0x000000641c3c723c */ /* 0x040ff0000004183c */
[C---:B------:R-:W-:Y:S08]  /*36d0*/  HMMA.16816.F32.BF16 R108, R28.reuse, R56, R108 ;  /* 0x000000381c6c723c */ /* 0x040ff0000004186c */
[----:B------:R-:W-:Y:S01]  /*36e0*/  HMMA.16816.F32.BF16 R104, R28, R32, R104 ;  /* 0x000000201c68723c */ /* 0x000fe20000041868 */
[----:B------:R-:W1:Y:S01]  /*36f0*/  SHFL.BFLY PT, R28, R55, 0x1, 0x1f ;  /* 0x0c201f00371c7f89 */ /* 0x000e6200000e0000 */
[----:B------:R-:W-:-:S04]  /*3700*/  IADD3 R10, R10, 0x80, RZ ;  /* 0x000000800a0a7810 */ /* 0x000fc80007ffe0ff */
[----:B------:R-:W-:Y:S02]  /*3710*/  ISETP.GE.AND P0, PT, R10, c[0x0][0x1d0], PT ;  /* 0x000074000a007a0c */ /* 0x000fe40003f06270 */
[----:B------:R-:W-:Y:S02]  /*3720*/  F2FP.BF16.PACK_AB R68, R68, R45 ;  /* 0x0000002d4444723e */ /* 0x000fe400000010ff */
[----:B------:R-:W-:Y:S02]  /*3730*/  F2FP.BF16.PACK_AB R69, R47, R46 ;  /* 0x0000002e2f45723e */ /* 0x000fe400000010ff */
[----:B------:R-:W-:Y:S02]  /*3740*/  F2FP.BF16.PACK_AB R70, R49, R48 ;  /* 0x000000303146723e */ /* 0x000fe400000010ff */
[----:B------:R-:W-:Y:S01]  /*3750*/  F2FP.BF16.PACK_AB R71, R51, R50 ;  /* 0x000000323347723e */ /* 0x000fe200000010ff */
[----:B0-----:R-:W-:Y:S01]  /*3760*/  FADD R26, R27, R26 ;  /* 0x0000001a1b1a7221 */ /* 0x001fe20000000000 */
[----:B------:R-:W-:-:S02]  /*3770*/  MOV R25, 0x80 ;  /* 0x0000008000197802 */ /* 0x000fc40000000f00 */
[----:B------:R-:W-:-:S03]  /*3780*/  MOV R168, R17 ;  /* 0x0000001100a87202 */ /* 0x000fc60000000f00 */
[----:B------:R-:W-:Y:S01]  /*3790*/  HMMA.16816.F32.BF16 R132, R68, R74, R132 ;  /* 0x0000004a4484723c */ /* 0x000fe20000041884 */
[----:B-1----:R-:W-:Y:S01]  /*37a0*/  FADD R28, R55, R28 ;  /* 0x0000001c371c7221 */ /* 0x002fe20000000000 */
[----:B------:R-:W-:-:S06]  /*37b0*/  MOV R169, R44 ;  /* 0x0000002c00a97202 */ /* 0x000fcc0000000f00 */
[----:B------:R-:W-:Y:S01]  /*37c0*/  HMMA.16816.F32.BF16 R100, R68, R102, R60 ;  /* 0x000000664464723c */ /* 0x000fe2000004183c */
[C---:B------:R-:W-:Y:S02]  /*37d0*/  IMAD R8, R25.reuse, c[0x0][0x1b4], R8 ;  /* 0x00006d0019087a24 */ /* 0x040fe400078e0208 */
[----:B------:R-:W-:Y:S02]  /*37e0*/  IMAD R18, R25, c[0x0][0x1a4], R18 ;  /* 0x0000690019127a24 */ /* 0x000fe400078e0212 */
[----:B------:R-:W-:-:S03]  /*37f0*/  FFMA R11, R88, R11, R26 ;  /* 0x0000000b580b7223 */ /* 0x000fc6000000001a */
[----:B------:R-:W-:Y:S01]  /*3800*/  HMMA.16816.F32.BF16 R108, R68, R58, R108 ;  /* 0x0000003a446c723c */ /* 0x000fe2000004186c */
[----:B------:R-:W-:-:S07]  /*3810*/  FFMA R24, R65, R24, R28 ;  /* 0x0000001841187223 */ /* 0x000fce000000001c */
[----:B------:R-:W-:Y:S01]  /*3820*/  HMMA.16816.F32.BF16 R104, R68, R34, R104 ;  /* 0x000000224468723c */ /* 0x000fe20000041868 */
[----:B------:R-:W-:Y:S01]  /*3830*/  @P0 CALL.REL.NOINC `(.L_x_1) ;  /* 0x0000001000000944 */ /* 0x000fe20003c00000 */
[----:B------:R-:W-:Y:S06]  /*3840*/  BRA `(.L_x_2) ;  /* 0xffffd6b000007947 */ /* 0x000fec000383ffff */
.L_x_1:
[----:B------:R-:W-:-:S09]  /*3850*/  NOP ;  /* 0x0000000000007918 */ /* 0x000fd20000000000 */
[----:B------:R-:W-:-:S07]  /*3860*/  MOV R23, R17 ;  /* 0x0000001100177202 */ /* 0x000fce0000000f00 */
.L_x_0:
[----:B------:R-:W-:Y:S01]  /*3870*/  ISETP.NE.U32.AND P0, PT, R5, RZ, PT ;  /* 0x000000ff0500720c */ /* 0x000fe20003f05070 */
[----:B------:R-:W-:Y:S01]  /*3880*/  IMAD R8, R2, c[0x0][0x1c0], RZ ;  /* 0x0000700002087a24 */ /* 0x000fe200078e02ff */
[----:B------:R-:W-:Y:S01]  /*3890*/  SHF.L.U32 R5, R0, 0x4, RZ ;  /* 0x0000000400057819 */ /* 0x000fe200000006ff */
[----:B------:R-:W-:Y:S01]  /*38a0*/  IMAD R10, R3, c[0x0][0x1c4], RZ ;  /* 0x00007100030a7a24 */ /* 0x000fe200078e02ff */
[----:B------:R-:W-:Y:S01]  /*38b0*/  MOV R20, R11 ;  /* 0x0000000b00147202 */ /* 0x000fe20000000f00 */
[----:B------:R-:W-:Y:S01]  /*38c0*/  BAR.SYNC.DEFER_BLOCKING 0x0 ;  /* 0x0000000000007b1d */ /* 0x000fe20000010000 */
[----:B------:R-:W-:Y:S02]  /*38d0*/  LOP3.LUT R7, R5, 0x30, RZ, 0xc0, !PT ;  /* 0x0000003005077812 */ /* 0x000fe400078ec0ff */
[C---:B------:R-:W-:Y:S01]  /*38e0*/  FSETP.GEU.AND P2, PT, R20.reuse, 1.175494350822287508e-38, PT ;  /* 0x008000001400780b */ /* 0x040fe20003f4e000 */
[----:B------:R-:W-:Y:S01]  /*38f0*/  FMUL R5, R20, 8388608 ;  /* 0x4b00000014057820 */ /* 0x000fe20000400000 */
[----:B------:R-:W-:-:S02]  /*3900*/  SHF.R.U32.HI R16, RZ, 0x1, R12 ;  /* 0x00000001ff107819 */ /* 0x000fc4000001160c */
[----:B------:R-:W-:Y:S02]  /*3910*/  LOP3.LUT R13, R13, 0x440, RZ, 0xc0, !PT ;  /* 0x000004400d0d7812 */ /* 0x000fe400078ec0ff */
[----:B------:R-:W-:Y:S02]  /*3920*/  FSEL R36, R5, R20, !P2 ;  /* 0x0000001405247208 */ /* 0x000fe40005000000 */
[----:B------:R-:W-:Y:S02]  /*3930*/  LOP3.LUT R18, R7, 0x380, R14, 0xf8, !PT ;  /* 0x0000038007127812 */ /* 0x000fe400078ef80e */
[----:B------:R-:W-:Y:S02]  /*3940*/  IADD3 R5, R36, -0x3f3504f3, RZ ;  /* 0xc0cafb0d24057810 */ /* 0x000fe40007ffe0ff */
[----:B------:R-:W-:Y:S02]  /*3950*/  SHF.L.U32 R12, R0, 0x2, RZ ;  /* 0x00000002000c7819 */ /* 0x000fe400000006ff */
[----:B------:R-:W-:-:S02]  /*3960*/  LOP3.LUT R5, R5, 0xff800000, RZ, 0xc0, !PT ;  /* 0xff80000005057812 */ /* 0x000fc400078ec0ff */
[----:B------:R-:W-:Y:S02]  /*3970*/  LOP3.LUT R25, R13, 0x1f8, R12, 0x78, !PT ;  /* 0x000001f80d197812 */ /* 0x000fe400078e780c */
[----:B------:R-:W0:Y:S01]  /*3980*/  I2F R7, R5 ;  /* 0x0000000500077306 */ /* 0x000e220000201400 */
[----:B------:R-:W-:Y:S02]  /*3990*/  LOP3.LUT R15, R12, 0xc0, RZ, 0xc0, !PT ;  /* 0x000000c00c0f7812 */ /* 0x000fe400078ec0ff */
[C---:B------:R-:W-:Y:S01]  /*39a0*/  SHF.L.U32 R9, R8.reuse, 0x1, RZ ;  /* 0x0000000108097819 */ /* 0x040fe200000006ff */
[----:B------:R-:W-:Y:S01]  /*39b0*/  IMAD.HI R8, R8, 0x2, RZ ;  /* 0x0000000208087827 */ /* 0x000fe200078e02ff */
[----:B------:R-:W-:Y:S02]  /*39c0*/  SHF.L.U32 R12, R10, 0x1, RZ ;  /* 0x000000010a0c7819 */ /* 0x000fe400000006ff */
[--C-:B------:R-:W-:Y:S02]  /*39d0*/  SHF.R.S32.HI R11, RZ, 0x2, R0.reuse ;  /* 0x00000002ff0b7819 */ /* 0x100fe40000011400 */
[----:B------:R-:W-:Y:S01]  /*39e0*/  IADD3 R34, P3, P4, R12, c[0x0][0x178], R9 ;  /* 0x00005e000c227a10 */ /* 0x000fe20007c7e009 */
[----:B------:R-:W-:Y:S01]  /*39f0*/  IMAD.HI R9, R10, 0x2, RZ ;  /* 0x000000020a097827 */ /* 0x000fe200078e02ff */
[----:B------:R-:W-:-:S02]  /*3a00*/  SHF.R.S32.HI R17, RZ, 0x3, R0 ;  /* 0x00000003ff117819 */ /* 0x000fc40000011400 */
[----:B------:R-:W-:Y:S02]  /*3a10*/  LOP3.LUT R10, R0, 0x8, RZ, 0xc0, !PT ;  /* 0x00000008000a7812 */ /* 0x000fe400078ec0ff */
[----:B------:R-:W-:Y:S02]  /*3a20*/  FSEL R0, RZ, -23, P2 ;  /* 0xc1b80000ff007808 */ /* 0x000fe40001000000 */
[----:B------:R-:W-:Y:S02]  /*3a30*/  IADD3.X R35, R9, c[0x0][0x17c], R8, P3, P4 ;  /* 0x00005f0009237a10 */ /* 0x000fe40001fe8408 */
[----:B------:R-:W-:Y:S01]  /*3a40*/  FSETP.GEU.AND P4, PT, R24, 1.175494350822287508e-38, PT ;  /* 0x008000001800780b */ /* 0x000fe20003f8e000 */
[----:B0-----:R-:W-:Y:S01]  /*3a50*/  FFMA.FTZ R0, R7, 1.1920928955078125e-07, R0 ;  /* 0x3400000007007823 */ /* 0x001fe20000010000 */
[----:B------:R-:W-:Y:S01]  /*3a60*/  FSETP.GT.AND P1, PT, |R20|, 8.50705917302346158658e+37, PT ;  /* 0x7e8000001400780b */ /* 0x000fe20003f24200 */
[----:B------:R-:W-:Y:S01]  /*3a70*/  FMUL R7, R24, 8388608 ;  /* 0x4b00000018077820 */ /* 0x000fe20000400000 */
[----:B------:R-:W-:-:S02]  /*3a80*/  FSETP.GEU.AND P2, PT, |R20|, 1.175494350822287508e-38, PT ;  /* 0x008000001400780b */ /* 0x000fc40003f4e200 */
[C---:B------:R-:W-:Y:S02]  /*3a90*/  FSETP.GT.AND P3, PT, |R24|.reuse, 8.50705917302346158658e+37, PT ;  /* 0x7e8000001800780b */ /* 0x040fe40003f64200 */
[----:B------:R-:W-:Y:S02]  /*3aa0*/  FSEL R38, R7, R24, !P4 ;  /* 0x0000001807267208 */ /* 0x000fe40006000000 */
[----:B------:R-:W-:Y:S02]  /*3ab0*/  FSETP.GEU.AND P5, PT, |R24|, 1.175494350822287508e-38, PT ;  /* 0x008000001800780b */ /* 0x000fe40003fae200 */
[----:B------:R-:W-:Y:S02]  /*3ac0*/  IADD3 R7, R38, -0x3f3504f3, RZ ;  /* 0xc0cafb0d26077810 */ /* 0x000fe40007ffe0ff */
[----:B------:R-:W-:Y:S01]  /*3ad0*/  LOP3.LUT R14, R14, 0x38, RZ, 0xc0, !PT ;  /* 0x000000380e0e7812 */ /* 0x000fe200078ec0ff */
[----:B------:R-:W-:Y:S01]  /*3ae0*/  @P1 FMUL R20, R20, 0.25 ;  /* 0x3e80000014141820 */ /* 0x000fe20000400000 */
[----:B------:R-:W-:Y:S01]  /*3af0*/  LOP3.LUT R9, R7, 0xff800000, RZ, 0xc0, !PT ;  /* 0xff80000007097812 */ /* 0x000fe200078ec0ff */
[----:B------:R-:W-:Y:S01]  /*3b00*/  @P1 FMUL R105, R105, 0.25 ;  /* 0x3e80000069691820 */ /* 0x000fe20000400000 */
[----:B------:R-:W-:Y:S01]  /*3b10*/  IADD3 R15, R14, R15, RZ ;  /* 0x0000000f0e0f7210 */ /* 0x000fe20007ffe0ff */
[----:B------:R-:W-:Y:S01]  /*3b20*/  @!P2 FMUL R20, R20, 16777216 ;  /* 0x4b8000001414a820 */ /* 0x000fe20000400000 */
[----:B------:R-:W0:Y:S01]  /*3b30*/  I2F R8, R9 ;  /* 0x0000000900087306 */ /* 0x000e220000201400 */
[----:B------:R-:W-:Y:S01]  /*3b40*/  @P3 FMUL R24, R24, 0.25 ;  /* 0x3e80000018183820 */ /* 0x000fe20000400000 */
[----:B------:R-:W-:Y:S01]  /*3b50*/  LEA.HI R31, R10, R15, RZ, 0x1f ;  /* 0x0000000f0a1f7211 */ /* 0x000fe200078ff8ff */
[----:B------:R-:W-:Y:S01]  /*3b60*/  @P1 FMUL R104, R104, 0.25 ;  /* 0x3e80000068681820 */ /* 0x000fe20000400000 */
[----:B------:R-:W-:Y:S01]  /*3b70*/  FSEL R7, RZ, -23, P4 ;  /* 0xc1b80000ff077808 */ /* 0x000fe20002000000 */
[----:B------:R-:W-:Y:S01]  /*3b80*/  @!P5 FMUL R24, R24, 16777216 ;  /* 0x4b8000001818d820 */ /* 0x000fe20000400000 */
[----:B------:R-:W-:Y:S01]  /*3b90*/  SGXT R11, R11, 0x1 ;  /* 0x000000010b0b781a */ /* 0x000fe20000000200 */
[----:B------:R-:W-:Y:S01]  /*3ba0*/  @P1 FMUL R109, R109, 0.25 ;  /* 0x3e8000006d6d1820 */ /* 0x000fe20000400000 */
[----:B------:R-:W1:Y:S01]  /*3bb0*/  MUFU.RCP R10, R20 ;  /* 0x00000014000a7308 */ /* 0x000e620000001000 */
[----:B------:R-:W-:Y:S01]  /*3bc0*/  SGXT R13, R17, 0x1 ;  /* 0x00000001110d781a */ /* 0x000fe20000000200 */
[----:B------:R-:W-:Y:S01]  /*3bd0*/  @P1 FMUL R108, R108, 0.25 ;  /* 0x3e8000006c6c1820 */ /* 0x000fe20000400000 */
[----:B------:R-:W-:Y:S01]  /*3be0*/  LOP3.LUT R11, R16, 0x440, R11, 0x78, !PT ;  /* 0x00000440100b7812 */ /* 0x000fe200078e780b */
[----:B------:R-:W-:Y:S01]  /*3bf0*/  @P1 FMUL R101, R101, 0.25 ;  /* 0x3e80000065651820 */ /* 0x000fe20000400000 */
[----:B------:R-:W-:Y:S01]  /*3c00*/  LOP3.LUT R18, R18, 0x808, R13, 0xf8, !PT ;  /* 0x0000080812127812 */ /* 0x000fe200078ef80d */
[----:B------:R-:W-:Y:S01]  /*3c10*/  @P1 FMUL R100, R100, 0.25 ;  /* 0x3e80000064641820 */ /* 0x000fe20000400000 */
[----:B------:R-:W-:Y:S01]  /*3c20*/  IADD3 R5, R36, -R5, RZ ;  /* 0x8000000524057210 */ /* 0x000fe20007ffe0ff */
[----:B0-----:R-:W-:Y:S01]  /*3c30*/  FFMA.FTZ R22, R8, 1.1920928955078125e-07, R7 ;  /* 0x3400000008167823 */ /* 0x001fe20000010007 */
[----:B------:R-:W-:Y:S01]  /*3c40*/  LOP3.LUT R30, R18, R11, RZ, 0xfc, !PT ;  /* 0x0000000b121e7212 */ /* 0x000fe200078efcff */
[----:B------:R-:W0:Y:S01]  /*3c50*/  MUFU.RCP R7, R24 ;  /* 0x0000001800077308 */ /* 0x000e220000001000 */
[----:B------:R-:W-:Y:S01]  /*3c60*/  @P1 FMUL R132, R132, 0.25 ;  /* 0x3e80000084841820 */ /* 0x000fe20000400000 */
[----:B------:R-:W-:Y:S01]  /*3c70*/  MOV R32, 0x3dc6b27f ;  /* 0x3dc6b27f00207802 */ /* 0x000fe20000000f00 */
[----:B------:R-:W-:Y:S01]  /*3c80*/  @P1 FMUL R133, R133, 0.25 ;  /* 0x3e80000085851820 */ /* 0x000fe20000400000 */
[C---:B------:R-:W-:Y:S01]  /*3c90*/  IADD3 R9, R38.reuse, -R9, RZ ;  /* 0x8000000926097210 */ /* 0x040fe20007ffe0ff */
[----:B------:R-:W-:Y:S01]  /*3ca0*/  @!P2 FMUL R105, R105, 16777216 ;  /* 0x4b8000006969a820 */ /* 0x000fe20000400000 */
[----:B------:R-:W-:Y:S01]  /*3cb0*/  ISETP.GE.U32.AND P1, PT, R38, 0x7f800000, PT ;  /* 0x7f8000002600780c */ /* 0x000fe20003f26070 */
[----:B------:R-:W-:Y:S01]  /*3cc0*/  @!P2 FMUL R104, R104, 16777216 ;  /* 0x4b8000006868a820 */ /* 0x000fe20000400000 */
[----:B------:R-:W-:Y:S01]  /*3cd0*/  LOP3.LUT R6, R6, 0xf8, RZ, 0xc0, !PT ;  /* 0x000000f806067812 */ /* 0x000fe200078ec0ff */
[----:B------:R-:W-:-:S02]  /*3ce0*/  @!P2 FMUL R109, R109, 16777216 ;  /* 0x4b8000006d6da820 */ /* 0x000fc40000400000 */
[----:B------:R-:W-:Y:S02]  /*3cf0*/  @!P2 FMUL R108, R108, 16777216 ;  /* 0x4b8000006c6ca820 */ /* 0x000fe40000400000 */
[----:B------:R-:W-:Y:S02]  /*3d00*/  @!P2 FMUL R101, R101, 16777216 ;  /* 0x4b8000006565a820 */ /* 0x000fe40000400000 */
[----:B------:R-:W-:Y:S02]  /*3d10*/  @!P2 FMUL R100, R100, 16777216 ;  /* 0x4b8000006464a820 */ /* 0x000fe40000400000 */
[----:B------:R-:W-:Y:S02]  /*3d20*/  @!P2 FMUL R132, R132, 16777216 ;  /* 0x4b8000008484a820 */ /* 0x000fe40000400000 */
[----:B------:R-:W-:Y:S01]  /*3d30*/  @!P2 FMUL R133, R133, 16777216 ;  /* 0x4b8000008585a820 */ /* 0x000fe20000400000 */
[----:B------:R-:W-:Y:S01]  /*3d40*/  ISETP.GE.U32.AND P2, PT, R36, 0x7f800000, PT ;  /* 0x7f8000002400780c */ /* 0x000fe20003f46070 */
[----:B------:R-:W-:-:S02]  /*3d50*/  @P3 FMUL R107, R107, 0.25 ;  /* 0x3e8000006b6b3820 */ /* 0x000fc40000400000 */
[----:B------:R-:W-:Y:S02]  /*3d60*/  @P3 FMUL R111, R111, 0.25 ;  /* 0x3e8000006f6f3820 */ /* 0x000fe40000400000 */
[C---:B-1----:R-:W-:Y:S02]  /*3d70*/  FMUL R11, R10.reuse, R105 ;  /* 0x000000690a0b7220 */ /* 0x042fe40000400000 */
[C---:B------:R-:W-:Y:S02]  /*3d80*/  FMUL R12, R10.reuse, R104 ;  /* 0x000000680a0c7220 */ /* 0x040fe40000400000 */
[C---:B------:R-:W-:Y:S02]  /*3d90*/  FMUL R14, R10.reuse, R109 ;  /* 0x0000006d0a0e7220 */ /* 0x040fe40000400000 */
[C---:B------:R-:W-:Y:S02]  /*3da0*/  FMUL R13, R10.reuse, R108 ;  /* 0x0000006c0a0d7220 */ /* 0x040fe40000400000 */
[C---:B------:R-:W-:Y:S01]  /*3db0*/  FMUL R16, R10.reuse, R100 ;  /* 0x000000640a107220 */ /* 0x040fe20000400000 */
[----:B------:R-:W-:Y:S01]  /*3dc0*/  F2FP.BF16.PACK_AB R21, R11, R14 ;  /* 0x0000000e0b15723e */ /* 0x000fe200000010ff */
[----:B------:R-:W-:Y:S01]  /*3dd0*/  FMUL R17, R10, R132 ;  /* 0x000000840a117220 */ /* 0x000fe20000400000 */
[----:B------:R-:W-:Y:S01]  /*3de0*/  F2FP.BF16.PACK_AB R19, R12, R13 ;  /* 0x0000000d0c13723e */ /* 0x000fe200000010ff */
[----:B------:R-:W-:-:S02]  /*3df0*/  FMUL R15, R10, R101 ;  /* 0x000000650a0f7220 */ /* 0x000fc40000400000 */
[----:B------:R-:W-:Y:S01]  /*3e00*/  @P3 FMUL R106, R106, 0.25 ;  /* 0x3e8000006a6a3820 */ /* 0x000fe20000400000 */
[----:B------:R-:W-:Y:S01]  /*3e10*/  F2FP.BF16.PACK_AB R18, R16, R17 ;  /* 0x000000111012723e */ /* 0x000fe200000010ff */
[----:B------:R-:W-:Y:S02]  /*3e20*/  @P3 FMUL R110, R110, 0.25 ;  /* 0x3e8000006e6e3820 */ /* 0x000fe40000400000 */
[----:B------:R-:W-:Y:S02]  /*3e30*/  @P3 FMUL R103, R103, 0.25 ;  /* 0x3e80000067673820 */ /* 0x000fe40000400000 */
[----:B------:R-:W-:Y:S01]  /*3e40*/  @P3 FMUL R102, R102, 0.25 ;  /* 0x3e80000066663820 */ /* 0x000fe20000400000 */
[----:B------:R1:W-:Y:S01]  /*3e50*/  STS.64 [R25], R18 ;  /* 0x0000001219007388 */ /* 0x0003e20000000a00 */
[----:B------:R-:W-:Y:S02]  /*3e60*/  @P3 FMUL R135, R135, 0.25 ;  /* 0x3e80000087873820 */ /* 0x000fe40000400000 */
[----:B------:R-:W-:-:S02]  /*3e70*/  @P3 FMUL R134, R134, 0.25 ;  /* 0x3e80000086863820 */ /* 0x000fc40000400000 */
[----:B------:R-:W-:Y:S02]  /*3e80*/  FMUL R10, R10, R133 ;  /* 0x000000850a0a7220 */ /* 0x000fe40000400000 */
[----:B------:R-:W-:Y:S02]  /*3e90*/  @!P5 FMUL R107, R107, 16777216 ;  /* 0x4b8000006b6bd820 */ /* 0x000fe40000400000 */
[----:B------:R-:W-:Y:S01]  /*3ea0*/  @!P5 FMUL R111, R111, 16777216 ;  /* 0x4b8000006f6fd820 */ /* 0x000fe20000400000 */
[----:B------:R-:W-:Y:S01]  /*3eb0*/  F2FP.BF16.PACK_AB R20, R15, R10 ;  /* 0x0000000a0f14723e */ /* 0x000fe200000010ff */
[----:B------:R-:W-:Y:S01]  /*3ec0*/  @!P5 FMUL R106, R106, 16777216 ;  /* 0x4b8000006a6ad820 */ /* 0x000fe20000400000 */
[----:B-1----:R-:W-:Y:S01]  /*3ed0*/  MOV R18, c[0x0][0x1c8] ;  /* 0x0000720000127a02 */ /* 0x002fe20000000f00 */
[----:B------:R-:W-:Y:S02]  /*3ee0*/  @!P5 FMUL R110, R110, 16777216 ;  /* 0x4b8000006e6ed820 */ /* 0x000fe40000400000 */
[----:B------:R-:W-:Y:S01]  /*3ef0*/  @!P5 FMUL R103, R103, 16777216 ;  /* 0x4b8000006767d820 */ /* 0x000fe20000400000 */
[----:B------:R-:W-:Y:S01]  /*3f00*/  STS.64 [R25+0x200], R20 ;  /* 0x0002001419007388 */ /* 0x000fe20000000a00 */
[----:B------:R-:W-:-:S02]  /*3f10*/  @!P5 FMUL R102, R102, 16777216 ;  /* 0x4b8000006666d820 */ /* 0x000fc40000400000 */
[----:B------:R-:W-:Y:S02]  /*3f20*/  @!P5 FMUL R135, R135, 16777216 ;  /* 0x4b8000008787d820 */ /* 0x000fe40000400000 */
[----:B------:R-:W-:Y:S02]  /*3f30*/  @!P5 FMUL R134, R134, 16777216 ;  /* 0x4b8000008686d820 */ /* 0x000fe40000400000 */
[C---:B0-----:R-:W-:Y:S02]  /*3f40*/  FMUL R10, R7.reuse, R107 ;  /* 0x0000006b070a7220 */ /* 0x041fe40000400000 */
[C---:B------:R-:W-:Y:S02]  /*3f50*/  FMUL R13, R7.reuse, R111 ;  /* 0x0000006f070d7220 */ /* 0x040fe40000400000 */
[C---:B------:R-:W-:Y:S02]  /*3f60*/  FMUL R11, R7.reuse, R106 ;  /* 0x0000006a070b7220 */ /* 0x040fe40000400000 */
[C---:B------:R-:W-:Y:S01]  /*3f70*/  FMUL R12, R7.reuse, R110 ;  /* 0x0000006e070c7220 */ /* 0x040fe20000400000 */
[----:B------:R-:W-:Y:S01]  /*3f80*/  F2FP.BF16.PACK_AB R29, R10, R13 ;  /* 0x0000000d0a1d723e */ /* 0x000fe200000010ff */
[----:B------:R-:W-:Y:S01]  /*3f90*/  FMUL R14, R7, R103 ;  /* 0x00000067070e7220 */ /* 0x000fe20000400000 */
[----:B------:R-:W-:Y:S01]  /*3fa0*/  LOP3.LUT R10, R25, 0x8, RZ, 0x3c, !PT ;  /* 0x00000008190a7812 */ /* 0x000fe200078e3cff */
[----:B------:R-:W-:Y:S01]  /*3fb0*/  FMUL R15, R7, R102 ;  /* 0x00000066070f7220 */ /* 0x000fe20000400000 */
[----:B------:R-:W-:Y:S01]  /*3fc0*/  F2FP.BF16.PACK_AB R27, R11, R12 ;  /* 0x0000000c0b1b723e */ /* 0x000fe200000010ff */
[----:B------:R-:W-:-:S02]  /*3fd0*/  FMUL R17, R7, R135 ;  /* 0x0000008707117220 */ /* 0x000fc40000400000 */
[----:B------:R-:W-:Y:S02]  /*3fe0*/  FMUL R16, R7, R134 ;  /* 0x0000008607107220 */ /* 0x000fe40000400000 */
[----:B------:R-:W-:Y:S01]  /*3ff0*/  FADD R5, R5, -1 ;  /* 0xbf80000005057421 */ /* 0x000fe20000000000 */
[----:B------:R-:W-:Y:S01]  /*4000*/  F2FP.BF16.PACK_AB R28, R14, R17 ;  /* 0x000000110e1c723e */ /* 0x000fe200000010ff */
[----:B------:R-:W-:Y:S01]  /*4010*/  FADD R24, R9, -1 ;  /* 0xbf80000009187421 */ /* 0x000fe20000000000 */
[----:B------:R-:W-:Y:S01]  /*4020*/  F2FP.BF16.PACK_AB R26, R15, R16 ;  /* 0x000000100f1a723e */ /* 0x000fe200000010ff */
[CC--:B------:R-:W-:Y:S01]  /*4030*/  FFMA.FTZ R8, R5.reuse, R32.reuse, -0.16845393180847167969 ;  /* 0xbe2c7f3005087423 */ /* 0x0c0fe20000010020 */
[----:B------:R-:W-:Y:S01]  /*4040*/  LOP3.LUT R17, R30, 0x8, RZ, 0x3c, !PT ;  /* 0x000000081e117812 */ /* 0x000fe200078e3cff */
[----:B------:R-:W-:Y:S01]  /*4050*/  STS.64 [R10+0xa00], R28 ;  /* 0x000a001c0a007388 */ /* 0x000fe20000000a00 */
[C---:B------:R-:W-:Y:S02]  /*4060*/  FFMA.FTZ R7, R24.reuse, R32, -0.16845393180847167969 ;  /* 0xbe2c7f3018077423 */ /* 0x040fe40000010020 */
[----:B------:R-:W-:Y:S01]  /*4070*/  FFMA.FTZ R8, R5, R8, 0.1716887056827545166 ;  /* 0x3e2fcf2a05087423 */ /* 0x000fe20000010008 */
[----:B------:R0:W-:Y:S01]  /*4080*/  STS.64 [R10+0x800], R26 ;  /* 0x0008001a0a007388 */ /* 0x0001e20000000a00 */
[----:B------:R-:W-:-:S02]  /*4090*/  FFMA.FTZ R9, R24, R7, 0.1716887056827545166 ;  /* 0x3e2fcf2a18097423 */ /* 0x000fc40000010007 */
[C---:B------:R-:W-:Y:S01]  /*40a0*/  FFMA.FTZ R8, R5.reuse, R8, -0.17900948226451873779 ;  /* 0xbe374e4305087423 */ /* 0x040fe20000010008 */
[----:B------:R-:W-:Y:S01]  /*40b0*/  BAR.SYNC.DEFER_BLOCKING 0x0 ;  /* 0x0000000000007b1d */ /* 0x000fe20000010000 */
[C---:B------:R-:W-:Y:S02]  /*40c0*/  FFMA.FTZ R9, R24.reuse, R9, -0.17900948226451873779 ;  /* 0xbe374e4318097423 */ /* 0x040fe40000010009 */
[C---:B------:R-:W-:Y:S02]  /*40d0*/  FFMA.FTZ R8, R5.reuse, R8, 0.20512372255325317383 ;  /* 0x3e520bf405087423 */ /* 0x040fe40000010008 */
[C---:B------:R-:W-:Y:S02]  /*40e0*/  FFMA.FTZ R9, R24.reuse, R9, 0.20512372255325317383 ;  /* 0x3e520bf418097423 */ /* 0x040fe40000010009 */
[----:B------:R-:W-:Y:S02]  /*40f0*/  FFMA.FTZ R8, R5, R8, -0.24046532809734344482 ;  /* 0xbe763c8b05087423 */ /* 0x000fe40000010008 */
[----:B------:R-:W-:-:S02]  /*4100*/  FFMA.FTZ R9, R24, R9, -0.24046532809734344482 ;  /* 0xbe763c8b18097423 */ /* 0x000fc40000010009 */
[C---:B------:R-:W-:Y:S02]  /*4110*/  FFMA.FTZ R8, R5.reuse, R8, 0.28857114911079406738 ;  /* 0x3e93bf9905087423 */ /* 0x040fe40000010008 */
[----:B------:R-:W-:Y:S02]  /*4120*/  IMAD R11, R4, c[0x0][0x1c8], RZ ;  /* 0x00007200040b7a24 */ /* 0x000fe400078e02ff */
[C---:B------:R-:W-:Y:S02]  /*4130*/  FFMA.FTZ R8, R5.reuse, R8, -0.36067417263984680176 ;  /* 0xbeb8aa4905087423 */ /* 0x040fe40000010008 */
[----:B------:R-:W-:Y:S01]  /*4140*/  FFMA.FTZ R9, R24, R9, 0.28857114911079406738 ;  /* 0x3e93bf9918097423 */ /* 0x000fe20000010009 */
[----:B------:R-:W-:Y:S01]  /*4150*/  LEA R12, R18, R11, 0x2 ;  /* 0x0000000b120c7211 */ /* 0x000fe200078e10ff */
[----:B------:R-:W-:Y:S01]  /*4160*/  FFMA.FTZ R8, R5, R8, 0.48089820146560668945 ;  /* 0x3ef6384a05087423 */ /* 0x000fe20000010008 */
[----:B------:R-:W-:Y:S01]  /*4170*/  LEA R4, P3, R11, R34, 0x1 ;  /* 0x000000220b047211 */ /* 0x000fe200078608ff */
[----:B------:R-:W-:Y:S01]  /*4180*/  FFMA.FTZ R13, R24, R9, -0.36067417263984680176 ;  /* 0xbeb8aa49180d7423 */ /* 0x000fe20000010009 */
[----:B------:R-:W-:Y:S01]  /*4190*/  LEA R14, R18, R12, 0x2 ;  /* 0x0000000c120e7211 */ /* 0x000fe200078e10ff */
[C---:B------:R-:W-:Y:S01]  /*41a0*/  FFMA.FTZ R8, R5.reuse, R8, -0.72134751081466674805 ;  /* 0xbf38aa3b05087423 */ /* 0x040fe20000010008 */
[----:B------:R-:W1:Y:S01]  /*41b0*/  LDS.64 R32, [R30] ;  /* 0x000000001e207984 */ /* 0x000e620000000a00 */
[----:B------:R-:W-:Y:S01]  /*41c0*/  FFMA.FTZ R13, R24, R13, 0.48089820146560668945 ;  /* 0x3ef6384a180d7423 */ /* 0x000fe2000001000d */
[----:B------:R-:W-:Y:S01]  /*41d0*/  LEA R15, R18, R14, 0x2 ;  /* 0x0000000e120f7211 */ /* 0x000fe200078e10ff */
[----:B------:R-:W-:Y:S01]  /*41e0*/  FMUL R8, R5, R8 ;  /* 0x0000000805087220 */ /* 0x000fe20000400000 */
[----:B------:R2:W3:Y:S01]  /*41f0*/  LDS.64 R28, [R17] ;  /* 0x00000000111c7984 */ /* 0x0004e20000000a00 */
[----:B0-----:R-:W-:-:S02]  /*4200*/  LEA R10, P5, R14, R34, 0x1 ;  /* 0x000000220e0a7211 */ /* 0x001fc400078a08ff */
[----:B------:R-:W-:Y:S01]  /*4210*/  FMUL R8, R5, R8 ;  /* 0x0000000805087220 */ /* 0x000fe20000400000 */
[----:B------:R-:W-:-:S03]  /*4220*/  LEA R16, R18, R15, 0x2 ;  /* 0x0000000f12107211 */ /* 0x000fc600078e10ff */
[----:B------:R-:W-:Y:S01]  /*4230*/  FFMA.FTZ R7, R5, 1.4426950216293334961, R8 ;  /* 0x3fb8aa3b05077823 */ /* 0x000fe20000010008 */
[----:B------:R-:W-:Y:S01]  /*4240*/  LEA R8, P4, R12, R34, 0x1 ;  /* 0x000000220c087211 */ /* 0x000fe200078808ff */
[----:B--2---:R-:W-:Y:S01]  /*4250*/  FFMA.FTZ R17, R24, R13, -0.72134751081466674805 ;  /* 0xbf38aa3b18117423 */ /* 0x004fe2000001000d */
[----:B------:R-:W-:Y:S01]  /*4260*/  LEA R19, R18, R16, 0x2 ;  /* 0x0000001012137211 */ /* 0x000fe200078e10ff */
[----:B------:R-:W-:Y:S01]  /*4270*/  FADD R0, R0, R7 ;  /* 0x0000000700007221 */ /* 0x000fe20000000000 */
[----:B------:R-:W-:Y:S01]  /*4280*/  LEA.HI.X.SX32 R5, R11, R35, 0x1, P3 ;  /* 0x000000230b057211 */ /* 0x000fe200018f0eff */
[----:B------:R-:W-:Y:S01]  /*4290*/  FMUL R17, R24, R17 ;  /* 0x0000001118117220 */ /* 0x000fe20000400000 */
[-C--:B------:R-:W-:Y:S02]  /*42a0*/  LEA.HI.X.SX32 R9, R12, R35.reuse, 0x1, P4 ;  /* 0x000000230c097211 */ /* 0x080fe400020f0eff */
[----:B------:R-:W-:Y:S01]  /*42b0*/  LEA.HI.X.SX32 R11, R14, R35, 0x1, P5 ;  /* 0x000000230e0b7211 */ /* 0x000fe200028f0eff */
[----:B------:R-:W-:Y:S01]  /*42c0*/  FMUL R25, R24, R17 ;  /* 0x0000001118197220 */ /* 0x000fe20000400000 */
[----:B------:R-:W-:-:S02]  /*42d0*/  LEA R12, P3, R15, R34, 0x1 ;  /* 0x000000220f0c7211 */ /* 0x000fc400078608ff */
[----:B------:R-:W-:Y:S01]  /*42e0*/  LEA R21, R18, R19, 0x2 ;  /* 0x0000001312157211 */ /* 0x000fe200078e10ff */
[----:B------:R-:W-:Y:S01]  /*42f0*/  FFMA.FTZ R25, R24, 1.4426950216293334961, R25 ;  /* 0x3fb8aa3b18197823 */ /* 0x000fe20000010019 */
[----:B------:R-:W-:Y:S02]  /*4300*/  @P2 MOV R24, 0x7f800000 ;  /* 0x7f80000000182802 */ /* 0x000fe40000000f00 */
[----:B------:R-:W-:Y:S01]  /*4310*/  LEA R14, P4, R16, R34, 0x1 ;  /* 0x00000022100e7211 */ /* 0x000fe200078808ff */
[----:B------:R-:W-:Y:S01]  /*4320*/  FADD R22, R22, R25 ;  /* 0x0000001916167221 */ /* 0x000fe20000000000 */
[----:B------:R-:W-:Y:S01]  /*4330*/  LEA.HI.X.SX32 R13, R15, R35, 0x1, P3 ;  /* 0x000000230f0d7211 */ /* 0x000fe200018f0eff */
[----:B------:R-:W-:Y:S01]  /*4340*/  @P2 FFMA.FTZ R0, R36, R24, +INF ;  /* 0x7f80000024002423 */ /* 0x000fe20000010018 */
[----:B------:R-:W-:Y:S02]  /*4350*/  LEA R26, R18, R21, 0x2 ;  /* 0x00000015121a7211 */ /* 0x000fe400078e10ff */
[----:B------:R-:W-:-:S02]  /*4360*/  LEA.HI.X.SX32 R15, R16, R35, 0x1, P4 ;  /* 0x00000023100f7211 */ /* 0x000fc400020f0eff */
[-C--:B------:R-:W-:Y:S02]  /*4370*/  LEA R16, P3, R19, R34.reuse, 0x1 ;  /* 0x0000002213107211 */ /* 0x080fe400078608ff */
[-C--:B------:R-:W-:Y:S02]  /*4380*/  LEA R18, P4, R21, R34.reuse, 0x1 ;  /* 0x0000002215127211 */ /* 0x080fe400078808ff */
[----:B-1----:R-:W-:Y:S01]  /*4390*/  PRMT R24, R32, 0x7632, R24 ;  /* 0x0000763220187816 */ /* 0x002fe20000000018 */
[----:B------:R-:W-:Y:S01]  /*43a0*/  STG.E.U16 [R4.64], R32 ;  /* 0x0000002004007986 */ /* 0x000fe2000c101504 */
[----:B------:R-:W-:Y:S02]  /*43b0*/  LEA R20, P5, R26, R34, 0x1 ;  /* 0x000000221a147211 */ /* 0x000fe400078a08ff */
[----:B---3--:R-:W-:Y:S01]  /*43c0*/  PRMT R25, R28, 0x7632, R25 ;  /* 0x000076321c197816 */ /* 0x008fe20000000019 */
[----:B------:R0:W-:Y:S01]  /*43d0*/  STG.E.U16 [R8.64], R28 ;  /* 0x0000001c08007986 */ /* 0x0001e2000c101504 */
[----:B------:R-:W-:-:S02]  /*43e0*/  LEA.HI.X.SX32 R17, R19, R35, 0x1, P3 ;  /* 0x0000002313117211 */ /* 0x000fc400018f0eff */
[-C--:B------:R-:W-:Y:S01]  /*43f0*/  LEA.HI.X.SX32 R19, R21, R35.reuse, 0x1, P4 ;  /* 0x0000002315137211 */ /* 0x080fe200020f0eff */
[----:B------:R1:W-:Y:S01]  /*4400*/  STG.E.U16 [R10.64], R24 ;  /* 0x000000180a007986 */ /* 0x0003e2000c101504 */
[----:B------:R-:W-:Y:S02]  /*4410*/  LEA.HI.X.SX32 R21, R26, R35, 0x1, P5 ;  /* 0x000000231a157211 */ /* 0x000fe400028f0eff */
[----:B------:R-:W-:Y:S01]  /*4420*/  @P1 MOV R7, 0x7f800000 ;  /* 0x7f80000000071802 */ /* 0x000fe20000000f00 */
[----:B------:R2:W-:Y:S01]  /*4430*/  STG.E.U16 [R12.64], R25 ;  /* 0x000000190c007986 */ /* 0x0005e2000c101504 */
[----:B------:R-:W-:Y:S02]  /*4440*/  FSETP.NEU.AND P3, PT, R36, RZ, PT ;  /* 0x000000ff2400720b */ /* 0x000fe40003f6d000 */
[C---:B------:R-:W-:Y:S01]  /*4450*/  FSETP.NEU.AND P2, PT, R38.reuse, RZ, PT ;  /* 0x000000ff2600720b */ /* 0x040fe20003f4d000 */
[----:B------:R2:W-:Y:S01]  /*4460*/  STG.E.U16 [R14.64], R33 ;  /* 0x000000210e007986 */ /* 0x0005e2000c101504 */
[----:B0-----:R-:W-:Y:S01]  /*4470*/  PRMT R9, R33, 0x7632, R9 ;  /* 0x0000763221097816 */ /* 0x001fe20000000009 */
[----:B------:R-:W-:Y:S01]  /*4480*/  @P1 FFMA.FTZ R22, R38, R7, +INF ;  /* 0x7f80000026161423 */ /* 0x000fe20000010007 */
[----:B------:R-:W-:Y:S01]  /*4490*/  FSEL R0, R0, -INF , P3 ;  /* 0xff80000000007808 */ /* 0x000fe20001800000 */
[----:B------:R2:W-:Y:S01]  /*44a0*/  STG.E.U16 [R16.64], R29 ;  /* 0x0000001d10007986 */ /* 0x0005e2000c101504 */
[----:B-1----:R-:W-:-:S02]  /*44b0*/  PRMT R11, R29, 0x7632, R11 ;  /* 0x000076321d0b7816 */ /* 0x002fc4000000000b */
[----:B------:R-:W-:Y:S01]  /*44c0*/  FSEL R7, R22, -INF , P2 ;  /* 0xff80000016077808 */ /* 0x000fe20001000000 */
[----:B------:R2:W-:Y:S01]  /*44d0*/  STG.E.U16 [R18.64], R9 ;  /* 0x0000000912007986 */ /* 0x0005e2000c101504 */
[----:B------:R-:W-:-:S03]  /*44e0*/  FFMA R4, R0, 0.69314718246459960938, R23 ;  /* 0x3f31721800047823 */ /* 0x000fc60000000017 */
[----:B------:R2:W-:Y:S01]  /*44f0*/  STG.E.U16 [R20.64], R11 ;  /* 0x0000000b14007986 */ /* 0x0005e2000c101504 */
[----:B------:R-:W-:-:S03]  /*4500*/  FFMA R5, R7, 0.69314718246459960938, R44 ;  /* 0x3f31721807057823 */ /* 0x000fc6000000002c */
[----:B------:R-:W-:Y:S06]  /*4510*/  BAR.SYNC.DEFER_BLOCKING 0x0 ;  /* 0x0000000000007b1d */ /* 0x000fec0000010000 */
[----:B------:R2:W-:Y:S04]  /*4520*/  STS.64 [R6], R4 ;  /* 0x0000000406007388 */ /* 0x0005e80000000a00 */
[----:B------:R-:W-:Y:S06]  /*4530*/  BAR.SYNC.DEFER_BLOCKING 0x0 ;  /* 0x0000000000007b1d */ /* 0x000fec0000010000 */
[----:B------:R-:W-:Y:S05]  /*4540*/  @P0 EXIT ;  /* 0x000000000000094d */ /* 0x000fea0003800000 */
[----:B--2---:R-:W0:Y:S01]  /*4550*/  LDS R31, [R31] ;  /* 0x000000001f1f7984 */ /* 0x004e220000000800 */
[----:B------:R-:W-:Y:S01]  /*4560*/  IMAD R2, R2, c[0x0][0x1cc], RZ ;  /* 0x0000730002027a24 */ /* 0x000fe200078e02ff */
[C---:B------:R-:W-:Y:S01]  /*4570*/  SHF.L.U32 R5, R3.reuse, 0x2, RZ ;  /* 0x0000000203057819 */ /* 0x040fe200000006ff */
[----:B------:R-:W-:-:S03]  /*4580*/  IMAD.HI R4, R3, 0x4, RZ ;  /* 0x0000000403047827 */ /* 0x000fc600078e02ff */
[C---:B------:R-:W-:Y:S01]  /*4590*/  SHF.L.U32 R0, R2.reuse, 0x2, RZ ;  /* 0x0000000202007819 */ /* 0x040fe200000006ff */
[----:B------:R-:W-:-:S03]  /*45a0*/  IMAD.HI R3, R2, 0x4, RZ ;  /* 0x0000000402037827 */ /* 0x000fc600078e02ff */
[----:B------:R-:W-:-:S04]  /*45b0*/  IADD3 R2, P0, P1, R5, c[0x0][0x180], R0 ;  /* 0x0000600005027a10 */ /* 0x000fc8000791e000 */
[----:B------:R-:W-:-:S05]  /*45c0*/  IADD3.X R3, R4, c[0x0][0x184], R3, P0, P1 ;  /* 0x0000610004037a10 */ /* 0x000fca00007e2403 */
[----:B0-----:R-:W-:Y:S01]  /*45d0*/  STG.E [R2.64], R31 ;  /* 0x0000001f02007986 */ /* 0x001fe2000c101904 */
[----:B------:R-:W-:Y:S05]  /*45e0*/  EXIT ;  /* 0x000000000000794d */ /* 0x000fea0003800000 */
.L_x_3:
[----:B------:R-:W-:-:S00]  /*45f0*/  BRA `(.L_x_3) ;  /* 0xfffffff000007947 */ /* 0x000fc0000383ffff */
[----:B------:R-:W-:-:S00]  /*4600*/  NOP ;  /* 0x0000000000007918 */ /* 0x000fc00000000000 */
[----:B------:R-:W-:-:S00]  /*4610*/  NOP ;  /* 0x0000000000007918 */ /* 0x000fc00000000000 */
[----:B------:R-:W-:-:S00]  /*4620*/  NOP ;  /* 0x0000000000007918 */ /* 0x000fc00000000000 */
[----:B------:R-:W-:-:S00]  /*4630*/  NOP ;  /* 0x0000000000007918 */ /* 0x000fc00000000000 */
[----:B------:R-:W-:-:S00]  /*4640*/  NOP ;  /* 0x0000000000007918 */ /* 0x000fc00000000000 */
[----:B------:R-:W-:-:S00]  /*4650*/  NOP ;  /* 0x0000000000007918 */ /* 0x000fc00000000000 */
[----:B------:R-:W-:-:S00]  /*4660*/  NOP ;  /* 0x0000000000007918 */ /* 0x000fc00000000000 */
[----:B------:R-:W-:-:S00]  /*4670*/  NOP ;  /* 0x0000000000007918 */ /* 0x000fc00000000000 */
.L_x_4:


//--------------------- .nv.global.init           --------------------------
	.section	.nv.global.init,"aw",@progbits
.nv.global.init:
	.type		_$_str,@object
	.size		_$_str,(.L_0 - _$_str)
_$_str:
        /*0000*/ 	.byte	0x5f, 0x5f, 0x43, 0x55, 0x44, 0x41, 0x5f, 0x46, 0x54, 0x5a, 0x00
.L_0:


//--------------------- .nv.shared.attn_fwd       --------------------------
	.section	.nv.shared.attn_fwd,"aw",@nobits
	.sectionflags	@""
	.align	16
